// auto-generated by cutlass_sweep.gemm — config: {"arch": "sm_100", "cluster_m": 1, "cluster_n": 1, "dtype": "int8", "dtype_b": "int8", "layout": "nt", "stages": 0, "tile_k": 32, "tile_m": 64, "tile_n": 256}
#include "cutlass/cutlass.h"
#include "cutlass/gemm/collective/collective_builder.hpp"
#include "cutlass/gemm/device/gemm_universal_adapter.h"
#include "cutlass/gemm/kernel/gemm_universal.hpp"
#include "cutlass/epilogue/collective/collective_builder.hpp"

using ElemA = int8_t;
using ElemB = int8_t;
using ElemCD = int8_t;
using Acc  = int32_t;
using TileShape    = cute::Shape<cute::_64, cute::_256, cute::_32>;
using ClusterShape = cute::Shape<cute::_1, cute::_1, cute::_1>;

using CollectiveEpilogue = typename cutlass::epilogue::collective::CollectiveBuilder<
    cutlass::arch::Sm100, cutlass::arch::OpClassTensorOp,
    TileShape, ClusterShape,
    cutlass::epilogue::collective::EpilogueTileAuto,
    Acc, Acc,
    ElemCD, cutlass::layout::RowMajor, 128 / cutlass::sizeof_bits<ElemCD>::value,
    ElemCD, cutlass::layout::RowMajor, 128 / cutlass::sizeof_bits<ElemCD>::value,
    cutlass::epilogue::collective::EpilogueScheduleAuto
  >::CollectiveOp;

using CollectiveMainloop = typename cutlass::gemm::collective::CollectiveBuilder<
    cutlass::arch::Sm100, cutlass::arch::OpClassTensorOp,
    ElemA, cutlass::layout::RowMajor, 128 / cutlass::sizeof_bits<ElemA>::value,
    ElemB, cutlass::layout::ColumnMajor, 128 / cutlass::sizeof_bits<ElemB>::value,
    Acc,
    TileShape, ClusterShape,
    cutlass::gemm::collective::StageCountAutoCarveout<static_cast<int>(sizeof(typename CollectiveEpilogue::SharedStorage))>,
    cutlass::gemm::collective::KernelScheduleAuto
  >::CollectiveOp;

using GemmKernel = cutlass::gemm::kernel::GemmUniversal<
    cute::Shape<int,int,int,int>,
    CollectiveMainloop,
    CollectiveEpilogue
>;
using Gemm = cutlass::gemm::device::GemmUniversalAdapter<GemmKernel>;

// Force the device kernel symbol into the cubin without needing a host main.
auto* _anchor = &cutlass::device_kernel<GemmKernel>;


// ===== COMPILED SASS (sm_100a) =====

	.target	sm_100a

	.elftype	@"ET_EXEC"


//--------------------- .note.nv.tkinfo           --------------------------
	.section	.note.nv.tkinfo,"",@"SHT_NOTE"
	.sectionflags	@"SHF_NOTE_NV_TKINFO"
	.tkinfo
        /*0018*/ 	.word	0x00000002
        /*0030*/ 	.string	""
        /*0030*/ 	.string	"ptxas"
        /*0030*/ 	.string	"Cuda compilation tools, release 13.0, V13.0.88"
        /*0030*/ 	.string	"Build cuda_13.0.r13.0/compiler.36424714_0"
        /*0030*/ 	.string	"-arch sm_100a -m 64 "



//--------------------- .note.nv.cuinfo           --------------------------
	.section	.note.nv.cuinfo,"",@"SHT_NOTE"
	.sectionflags	@"SHF_NOTE_NV_CUINFO"
        /*0018*/ 	.short	0x0002
        /*001a*/ 	.short	0x0064
        /*001c*/ 	.short	0x0082
	.zero		2


//--------------------- .nv.info                  --------------------------
	.section	.nv.info,"",@"SHT_CUDA_INFO"
	.align	4


	//----- nvinfo : EIATTR_REGCOUNT
	.align		4
        /*0000*/ 	.byte	0x04, 0x2f
        /*0002*/ 	.short	(.L_20 - .L_19)
	.align		4
.L_19:
        /*0004*/ 	.word	index@(_ZN7cutlass13device_kernelINS_4gemm6kernel13GemmUniversalIN4cute5tupleIJiiiiEEENS1_10collective13CollectiveMmaINS1_35MainloopSm100TmaUmmaWarpSpecializedILi20ELi2ELi4ENS5_IJNS4_1CILi1EEESB_SB_EEEEENS5_IJNSA_ILi64EEENSA_ILi256EEENSA_ILi32EEEEEEaNS5_IJlSB_lEEEaSI_NS4_8TiledMMAINS4_8MMA_AtomIJNS4_15SM100_MMA_S8_SSIaaiLi64ELi256ELNS4_4UMMA5MajorE0ELSN_0ELNSM_8SaturateE0EEEEEENS4_6LayoutISC_NS5_IJNSA_ILi0EEESS_SS_EEEEENS5_IJNS4_10UnderscoreESV_SV_EEEEENS4_13SM90_TMA_LOADENS4_14ComposedLayoutINS4_7SwizzleILi1ELi4ELi3EEENS4_18smem_ptr_flag_bitsILi8EEENSR_INS5_IJNSA_ILi8EEESG_EEENS5_IJSG_SB_EEEEEEEvNS4_8identityESY_S18_vS19_EENS_8epilogue10collective18CollectiveEpilogueINS1B_23Sm100TmaWarpSpecializedILi4ELi2ELi32ELb0ELb0EEEJSH_NS5_IJNSR_ISE_SB_EES1G_EEEaSI_aSI_NS1B_6fusion15FusionCallbacksIS1F_NS1I_17LinearCombinationIaiaiLNS_15FloatRoundStyleE2EEESH_S1H_JEEENS4_5SM1004TMEM4LOAD26SM100_TMEM_LOAD_16dp32b32xESY_NSZ_INS10_ILi2ELi4ELi3EEES13_NSR_INS5_IJS14_SE_EEENS5_IJSE_SB_EEEEEEENS4_39AutoVectorizingCopyWithAssumedAlignmentILi128EEENS4_14SM90_TMA_STOREES1W_S1Y_S1Y_EEEvvEEEEvNT_6ParamsE)
        /*0008*/ 	.word	0x0000007a


	//----- nvinfo : EIATTR_FRAME_SIZE
	.align		4
.L_20:
        /*000c*/ 	.byte	0x04, 0x11
        /*000e*/ 	.short	(.L_22 - .L_21)
	.align		4
.L_21:
        /*0010*/ 	.word	index@($__internal_2_$__cuda_sm10x_tcgen05_guardrail_trap_unallocated_columns_being_dealloced)
        /*0014*/ 	.word	0x00000000


	//----- nvinfo : EIATTR_FRAME_SIZE
	.align		4
.L_22:
        /*0018*/ 	.byte	0x04, 0x11
        /*001a*/ 	.short	(.L_24 - .L_23)
	.align		4
.L_23:
        /*001c*/ 	.word	index@($__internal_1_$__cuda_sm10x_tcgen05_guardrail_trap_phase_invalid_during_alloc)
        /*0020*/ 	.word	0x00000000


	//----- nvinfo : EIATTR_FRAME_SIZE
	.align		4
.L_24:
        /*0024*/ 	.byte	0x04, 0x11
        /*0026*/ 	.short	(.L_26 - .L_25)
	.align		4
.L_25:
        /*0028*/ 	.word	index@($__internal_0_$__cuda_sm10x_tcgen05_guardrail_trap_col_being_dealloced_not_returned_by_alloc)
        /*002c*/ 	.word	0x00000000


	//----- nvinfo : EIATTR_FRAME_SIZE
	.align		4
.L_26:
        /*0030*/ 	.byte	0x04, 0x11
        /*0032*/ 	.short	(.L_28 - .L_27)
	.align		4
.L_27:
        /*0034*/ 	.word	index@(_ZN7cutlass13device_kernelINS_4gemm6kernel13GemmUniversalIN4cute5tupleIJiiiiEEENS1_10collective13CollectiveMmaINS1_35MainloopSm100TmaUmmaWarpSpecializedILi20ELi2ELi4ENS5_IJNS4_1CILi1EEESB_SB_EEEEENS5_IJNSA_ILi64EEENSA_ILi256EEENSA_ILi32EEEEEEaNS5_IJlSB_lEEEaSI_NS4_8TiledMMAINS4_8MMA_AtomIJNS4_15SM100_MMA_S8_SSIaaiLi64ELi256ELNS4_4UMMA5MajorE0ELSN_0ELNSM_8SaturateE0EEEEEENS4_6LayoutISC_NS5_IJNSA_ILi0EEESS_SS_EEEEENS5_IJNS4_10UnderscoreESV_SV_EEEEENS4_13SM90_TMA_LOADENS4_14ComposedLayoutINS4_7SwizzleILi1ELi4ELi3EEENS4_18smem_ptr_flag_bitsILi8EEENSR_INS5_IJNSA_ILi8EEESG_EEENS5_IJSG_SB_EEEEEEEvNS4_8identityESY_S18_vS19_EENS_8epilogue10collective18CollectiveEpilogueINS1B_23Sm100TmaWarpSpecializedILi4ELi2ELi32ELb0ELb0EEEJSH_NS5_IJNSR_ISE_SB_EES1G_EEEaSI_aSI_NS1B_6fusion15FusionCallbacksIS1F_NS1I_17LinearCombinationIaiaiLNS_15FloatRoundStyleE2EEESH_S1H_JEEENS4_5SM1004TMEM4LOAD26SM100_TMEM_LOAD_16dp32b32xESY_NSZ_INS10_ILi2ELi4ELi3EEES13_NSR_INS5_IJS14_SE_EEENS5_IJSE_SB_EEEEEEENS4_39AutoVectorizingCopyWithAssumedAlignmentILi128EEENS4_14SM90_TMA_STOREES1W_S1Y_S1Y_EEEvvEEEEvNT_6ParamsE)
        /*0038*/ 	.word	0x00000000


	//----- nvinfo : EIATTR_MIN_STACK_SIZE
	.align		4
.L_28:
        /*003c*/ 	.byte	0x04, 0x12
        /*003e*/ 	.short	(.L_30 - .L_29)
	.align		4
.L_29:
        /*0040*/ 	.word	index@(_ZN7cutlass13device_kernelINS_4gemm6kernel13GemmUniversalIN4cute5tupleIJiiiiEEENS1_10collective13CollectiveMmaINS1_35MainloopSm100TmaUmmaWarpSpecializedILi20ELi2ELi4ENS5_IJNS4_1CILi1EEESB_SB_EEEEENS5_IJNSA_ILi64EEENSA_ILi256EEENSA_ILi32EEEEEEaNS5_IJlSB_lEEEaSI_NS4_8TiledMMAINS4_8MMA_AtomIJNS4_15SM100_MMA_S8_SSIaaiLi64ELi256ELNS4_4UMMA5MajorE0ELSN_0ELNSM_8SaturateE0EEEEEENS4_6LayoutISC_NS5_IJNSA_ILi0EEESS_SS_EEEEENS5_IJNS4_10UnderscoreESV_SV_EEEEENS4_13SM90_TMA_LOADENS4_14ComposedLayoutINS4_7SwizzleILi1ELi4ELi3EEENS4_18smem_ptr_flag_bitsILi8EEENSR_INS5_IJNSA_ILi8EEESG_EEENS5_IJSG_SB_EEEEEEEvNS4_8identityESY_S18_vS19_EENS_8epilogue10collective18CollectiveEpilogueINS1B_23Sm100TmaWarpSpecializedILi4ELi2ELi32ELb0ELb0EEEJSH_NS5_IJNSR_ISE_SB_EES1G_EEEaSI_aSI_NS1B_6fusion15FusionCallbacksIS1F_NS1I_17LinearCombinationIaiaiLNS_15FloatRoundStyleE2EEESH_S1H_JEEENS4_5SM1004TMEM4LOAD26SM100_TMEM_LOAD_16dp32b32xESY_NSZ_INS10_ILi2ELi4ELi3EEES13_NSR_INS5_IJS14_SE_EEENS5_IJSE_SB_EEEEEEENS4_39AutoVectorizingCopyWithAssumedAlignmentILi128EEENS4_14SM90_TMA_STOREES1W_S1Y_S1Y_EEEvvEEEEvNT_6ParamsE)
        /*0044*/ 	.word	0x00000000
.L_30:


//--------------------- .nv.compat                --------------------------
	.section	.nv.compat,"",@"SHT_CUDA_COMPAT_INFO"
	.align	4
        /*0000*/ 	.byte	0x02, 0x09, 0x01, 0x00, 0x02, 0x02, 0x03, 0x00, 0x02, 0x05, 0x06, 0x00, 0x03, 0x07, 0x01, 0x01
        /*0010*/ 	.byte	0x02, 0x03, 0x01, 0x00, 0x02, 0x06, 0x01, 0x00, 0x04, 0x0b, 0x08, 0x00, 0x01, 0x00, 0x00, 0x00
        /*0020*/ 	.byte	0x00, 0x00, 0x00, 0x00


//--------------------- .nv.info._ZN7cutlass13device_kernelINS_4gemm6kernel13GemmUniversalIN4cute5tupleIJiiiiEEENS1_10collective13CollectiveMmaINS1_35MainloopSm100TmaUmmaWarpSpecializedILi20ELi2ELi4ENS5_IJNS4_1CILi1EEESB_SB_EEEEENS5_IJNSA_ILi64EEENSA_ILi256EEENSA_ILi32EEEEEEaNS5_IJlSB_lEEEaSI_NS4_8TiledMMAINS4_8MMA_AtomIJNS4_15SM100_MMA_S8_SSIaaiLi64ELi256ELNS4_4UMMA5MajorE0ELSN_0ELNSM_8SaturateE0EEEEEENS4_6LayoutISC_NS5_IJNSA_ILi0EEESS_SS_EEEEENS5_IJNS4_10UnderscoreESV_SV_EEEEENS4_13SM90_TMA_LOADENS4_14ComposedLayoutINS4_7SwizzleILi1ELi4ELi3EEENS4_18smem_ptr_flag_bitsILi8EEENSR_INS5_IJNSA_ILi8EEESG_EEENS5_IJSG_SB_EEEEEEEvNS4_8identityESY_S18_vS19_EENS_8epilogue10collective18CollectiveEpilogueINS1B_23Sm100TmaWarpSpecializedILi4ELi2ELi32ELb0ELb0EEEJSH_NS5_IJNSR_ISE_SB_EES1G_EEEaSI_aSI_NS1B_6fusion15FusionCallbacksIS1F_NS1I_17LinearCombinationIaiaiLNS_15FloatRoundStyleE2EEESH_S1H_JEEENS4_5SM1004TMEM4LOAD26SM100_TMEM_LOAD_16dp32b32xESY_NSZ_INS10_ILi2ELi4ELi3EEES13_NSR_INS5_IJS14_SE_EEENS5_IJSE_SB_EEEEEEENS4_39AutoVectorizingCopyWithAssumedAlignmentILi128EEENS4_14SM90_TMA_STOREES1W_S1Y_S1Y_EEEvvEEEEvNT_6ParamsE --------------------------
	.section	.nv.info._ZN7cutlass13device_kernelINS_4gemm6kernel13GemmUniversalIN4cute5tupleIJiiiiEEENS1_10collective13CollectiveMmaINS1_35MainloopSm100TmaUmmaWarpSpecializedILi20ELi2ELi4ENS5_IJNS4_1CILi1EEESB_SB_EEEEENS5_IJNSA_ILi64EEENSA_ILi256EEENSA_ILi32EEEEEEaNS5_IJlSB_lEEEaSI_NS4_8TiledMMAINS4_8MMA_AtomIJNS4_15SM100_MMA_S8_SSIaaiLi64ELi256ELNS4_4UMMA5MajorE0ELSN_0ELNSM_8SaturateE0EEEEEENS4_6LayoutISC_NS5_IJNSA_ILi0EEESS_SS_EEEEENS5_IJNS4_10UnderscoreESV_SV_EEEEENS4_13SM90_TMA_LOADENS4_14ComposedLayoutINS4_7SwizzleILi1ELi4ELi3EEENS4_18smem_ptr_flag_bitsILi8EEENSR_INS5_IJNSA_ILi8EEESG_EEENS5_IJSG_SB_EEEEEEEvNS4_8identityESY_S18_vS19_EENS_8epilogue10collective18CollectiveEpilogueINS1B_23Sm100TmaWarpSpecializedILi4ELi2ELi32ELb0ELb0EEEJSH_NS5_IJNSR_ISE_SB_EES1G_EEEaSI_aSI_NS1B_6fusion15FusionCallbacksIS1F_NS1I_17LinearCombinationIaiaiLNS_15FloatRoundStyleE2EEESH_S1H_JEEENS4_5SM1004TMEM4LOAD26SM100_TMEM_LOAD_16dp32b32xESY_NSZ_INS10_ILi2ELi4ELi3EEES13_NSR_INS5_IJS14_SE_EEENS5_IJSE_SB_EEEEEEENS4_39AutoVectorizingCopyWithAssumedAlignmentILi128EEENS4_14SM90_TMA_STOREES1W_S1Y_S1Y_EEEvvEEEEvNT_6ParamsE,"",@"SHT_CUDA_INFO"
	.sectionflags	@""
	.align	4


	//----- nvinfo : EIATTR_CUDA_API_VERSION
	.align		4
        /*0000*/ 	.byte	0x04, 0x37
        /*0002*/ 	.short	(.L_32 - .L_31)
.L_31:
        /*0004*/ 	.word	0x00000082


	//----- nvinfo : EIATTR_KPARAM_INFO
	.align		4
.L_32:
        /*0008*/ 	.byte	0x04, 0x17
        /*000a*/ 	.short	(.L_34 - .L_33)
.L_33:
        /*000c*/ 	.word	0x00000000
        /*0010*/ 	.short	0x0000
        /*0012*/ 	.short	0x0000
        /*0014*/ 	.byte	0x00, 0xf0, 0x01, 0x20


	//----- nvinfo : EIATTR_AT_ENTRY_FRAGMENTS
	.align		4
.L_34:
        /*0018*/ 	.byte	0x04, 0x4f
        /*001a*/ 	.short	(.L_36 - .L_35)


	//   ....[0]....
.L_35:
        /*001c*/ 	.word	0x00000006


	//----- nvinfo : EIATTR_RESERVED_SMEM_USED
	.align		4
.L_36:
        /*0020*/ 	.byte	0x01, 0x41
	.zero		2


	//----- nvinfo : EIATTR_SPARSE_MMA_MASK
	.align		4
        /*0024*/ 	.byte	0x03, 0x50
        /*0026*/ 	.short	0x0000


	//----- nvinfo : EIATTR_TCGEN05_1CTA_USED
	.align		4
        /*0028*/ 	.byte	0x01, 0x51
	.zero		2


	//----- nvinfo : EIATTR_MAXREG_COUNT
	.align		4
        /*002c*/ 	.byte	0x03, 0x1b
        /*002e*/ 	.short	0x00ff


	//----- nvinfo : EIATTR_NUM_BARRIERS
	.align		4
        /*0030*/ 	.byte	0x02, 0x4c
        /*0032*/ 	.byte	0x07
	.zero		1


	//----- nvinfo : EIATTR_EXTERNS
	.align		4
        /*0034*/ 	.byte	0x04, 0x0f
        /*0036*/ 	.short	(.L_38 - .L_37)


	//   ....[0]....
	.align		4
.L_37:
        /*0038*/ 	.word	index@(__assertfail)


	//----- nvinfo : EIATTR_MERCURY_ISA_VERSION
	.align		4
.L_38:
        /*003c*/ 	.byte	0x03, 0x5f
        /*003e*/ 	.short	0x0101


	//----- nvinfo : EIATTR_INT_WARP_WIDE_INSTR_OFFSETS
	.align		4
        /*0040*/ 	.byte	0x04, 0x31
        /*0042*/ 	.short	(.L_40 - .L_39)


	//   ....[0]....
.L_39:
        /*0044*/ 	.word	0x00002010


	//   ....[1]....
        /*0048*/ 	.word	0x00004270


	//   ....[2]....
        /*004c*/ 	.word	0x00004290


	//   ....[3]....
        /*0050*/ 	.word	0x000042c0


	//   ....[4]....
        /*0054*/ 	.word	0x00004c00


	//   ....[5]....
        /*0058*/ 	.word	0x00004c70


	//   ....[6]....
        /*005c*/ 	.word	0x00004d50


	//   ....[7]....
        /*0060*/ 	.word	0x00004dd0


	//   ....[8]....
        /*0064*/ 	.word	0x00004ee0


	//   ....[9]....
        /*0068*/ 	.word	0x00004f70


	//   ....[10]....
        /*006c*/ 	.word	0x00005150


	//   ....[11]....
        /*0070*/ 	.word	0x000052b0


	//----- nvinfo : EIATTR_COOP_GROUP_MASK_REGIDS
	.align		4
.L_40:
        /*0074*/ 	.byte	0x04, 0x29
        /*0076*/ 	.short	(.L_42 - .L_41)


	//   ....[0]....
.L_41:
        /*0078*/ 	.word	0xffffffff


	//   ....[1]....
        /*007c*/ 	.word	0xffffffff


	//   ....[2]....
        /*0080*/ 	.word	0xffffffff


	//   ....[3]....
        /*0084*/ 	.word	0xffffffff


	//   ....[4]....
        /*0088*/ 	.word	0xffffffff


	//   ....[5]....
        /*008c*/ 	.word	0xffffffff


	//   ....[6]....
        /*0090*/ 	.word	0xffffffff


	//   ....[7]....
        /*0094*/ 	.word	0xffffffff


	//   ....[8]....
        /*0098*/ 	.word	0xffffffff


	//   ....[9]....
        /*009c*/ 	.word	0xffffffff


	//   ....[10]....
        /*00a0*/ 	.word	0xffffffff


	//   ....[11]....
        /*00a4*/ 	.word	0xffffffff


	//   ....[12]....
        /*00a8*/ 	.word	0xffffffff


	//----- nvinfo : EIATTR_COOP_GROUP_INSTR_OFFSETS
	.align		4
.L_42:
        /*00ac*/ 	.byte	0x04, 0x28
        /*00ae*/ 	.short	(.L_44 - .L_43)


	//   ....[0]....
.L_43:
        /*00b0*/ 	.word	0x00000090


	//   ....[1]....
        /*00b4*/ 	.word	0x000004d0


	//   ....[2]....
        /*00b8*/ 	.word	0x00000870


	//   ....[3]....
        /*00bc*/ 	.word	0x00000a10


	//   ....[4]....
        /*00c0*/ 	.word	0x00000b10


	//   ....[5]....
        /*00c4*/ 	.word	0x00000c80


	//   ....[6]....
        /*00c8*/ 	.word	0x00000e20


	//   ....[7]....
        /*00cc*/ 	.word	0x00001ef0


	//   ....[8]....
        /*00d0*/ 	.word	0x000035d0


	//   ....[9]....
        /*00d4*/ 	.word	0x000037e0


	//   ....[10]....
        /*00d8*/ 	.word	0x00003810


	//   ....[11]....
        /*00dc*/ 	.word	0x00004150


	//   ....[12]....
        /*00e0*/ 	.word	0x00004380


	//----- nvinfo : EIATTR_VRC_CTA_INIT_COUNT
	.align		4
.L_44:
        /*00e4*/ 	.byte	0x02, 0x4a
        /*00e6*/ 	.byte	0x80
	.zero		1


	//----- nvinfo : EIATTR_SYSCALL_OFFSETS
	.align		4
        /*00e8*/ 	.byte	0x04, 0x46
        /*00ea*/ 	.short	(.L_46 - .L_45)


	//   ....[0]....
.L_45:
        /*00ec*/ 	.word	0x00005d40


	//   ....[1]....
        /*00f0*/ 	.word	0x00005e80


	//   ....[2]....
        /*00f4*/ 	.word	0x00006680


	//   ....[3]....
        /*00f8*/ 	.word	0x00007430


	//   ....[4]....
        /*00fc*/ 	.word	0x00008170


	//   ....[5]....
        /*0100*/ 	.word	0x00008ee0


	//----- nvinfo : EIATTR_MBARRIER_INSTR_OFFSETS
	.align		4
.L_46:
        /*0104*/ 	.byte	0x04, 0x39
        /*0106*/ 	.short	(.L_48 - .L_47)


	//   ....[0]....
.L_47:
        /*0108*/ 	.word	0x000005d0
        /*010c*/ 	.word	0x000000ff
        /*0110*/ 	.word	0x00000000
        /*0114*/ 	.short	0x0100
        /*0116*/ 	.byte	0x05
	.zero		1


	//   ....[1]....
        /*0118*/ 	.word	0x000005e0
        /*011c*/ 	.word	0x000000ff
        /*0120*/ 	.word	0x000000a0
        /*0124*/ 	.short	0x0100
        /*0126*/ 	.byte	0x05
	.zero		1


	//   ....[2]....
        /*0128*/ 	.word	0x000005f0
        /*012c*/ 	.word	0x000000ff
        /*0130*/ 	.word	0x00000008
        /*0134*/ 	.short	0x0100
        /*0136*/ 	.byte	0x05
	.zero		1


	//   ....[3]....
        /*0138*/ 	.word	0x00000600
        /*013c*/ 	.word	0x000000ff
        /*0140*/ 	.word	0x000000a8
        /*0144*/ 	.short	0x0100
        /*0146*/ 	.byte	0x05
	.zero		1


	//   ....[4]....
        /*0148*/ 	.word	0x00000610
        /*014c*/ 	.word	0x000000ff
        /*0150*/ 	.word	0x00000010
        /*0154*/ 	.short	0x0100
        /*0156*/ 	.byte	0x05
	.zero		1


	//   ....[5]....
        /*0158*/ 	.word	0x00000620
        /*015c*/ 	.word	0x000000ff
        /*0160*/ 	.word	0x000000b0
        /*0164*/ 	.short	0x0100
        /*0166*/ 	.byte	0x05
	.zero		1


	//   ....[6]....
        /*0168*/ 	.word	0x00000630
        /*016c*/ 	.word	0x000000ff
        /*0170*/ 	.word	0x00000018
        /*0174*/ 	.short	0x0100
        /*0176*/ 	.byte	0x05
	.zero		1


	//   ....[7]....
        /*0178*/ 	.word	0x00000640
        /*017c*/ 	.word	0x000000ff
        /*0180*/ 	.word	0x000000b8
        /*0184*/ 	.short	0x0100
        /*0186*/ 	.byte	0x05
	.zero		1


	//   ....[8]....
        /*0188*/ 	.word	0x00000650
        /*018c*/ 	.word	0x000000ff
        /*0190*/ 	.word	0x00000020
        /*0194*/ 	.short	0x0100
        /*0196*/ 	.byte	0x05
	.zero		1


	//   ....[9]....
        /*0198*/ 	.word	0x00000660
        /*019c*/ 	.word	0x000000ff
        /*01a0*/ 	.word	0x000000c0
        /*01a4*/ 	.short	0x0100
        /*01a6*/ 	.byte	0x05
	.zero		1


	//   ....[10]....
        /*01a8*/ 	.word	0x00000670
        /*01ac*/ 	.word	0x000000ff
        /*01b0*/ 	.word	0x00000028
        /*01b4*/ 	.short	0x0100
        /*01b6*/ 	.byte	0x05
	.zero		1


	//   ....[11]....
        /*01b8*/ 	.word	0x00000680
        /*01bc*/ 	.word	0x000000ff
        /*01c0*/ 	.word	0x000000c8
        /*01c4*/ 	.short	0x0100
        /*01c6*/ 	.byte	0x05
	.zero		1


	//   ....[12]....
        /*01c8*/ 	.word	0x00000690
        /*01cc*/ 	.word	0x000000ff
        /*01d0*/ 	.word	0x00000030
        /*01d4*/ 	.short	0x0100
        /*01d6*/ 	.byte	0x05
	.zero		1


	//   ....[13]....
        /*01d8*/ 	.word	0x000006a0
        /*01dc*/ 	.word	0x000000ff
        /*01e0*/ 	.word	0x000000d0
        /*01e4*/ 	.short	0x0100
        /*01e6*/ 	.byte	0x05
	.zero		1


	//   ....[14]....
        /*01e8*/ 	.word	0x000006b0
        /*01ec*/ 	.word	0x000000ff
        /*01f0*/ 	.word	0x00000038
        /*01f4*/ 	.short	0x0100
        /*01f6*/ 	.byte	0x05
	.zero		1


	//   ....[15]....
        /*01f8*/ 	.word	0x000006c0
        /*01fc*/ 	.word	0x000000ff
        /*0200*/ 	.word	0x000000d8
        /*0204*/ 	.short	0x0100
        /*0206*/ 	.byte	0x05
	.zero		1


	//   ....[16]....
        /*0208*/ 	.word	0x000006d0
        /*020c*/ 	.word	0x000000ff
        /*0210*/ 	.word	0x00000040
        /*0214*/ 	.short	0x0100
        /*0216*/ 	.byte	0x05
	.zero		1


	//   ....[17]....
        /*0218*/ 	.word	0x000006e0
        /*021c*/ 	.word	0x000000ff
        /*0220*/ 	.word	0x000000e0
        /*0224*/ 	.short	0x0100
        /*0226*/ 	.byte	0x05
	.zero		1


	//   ....[18]....
        /*0228*/ 	.word	0x000006f0
        /*022c*/ 	.word	0x000000ff
        /*0230*/ 	.word	0x00000048
        /*0234*/ 	.short	0x0100
        /*0236*/ 	.byte	0x05
	.zero		1


	//   ....[19]....
        /*0238*/ 	.word	0x00000700
        /*023c*/ 	.word	0x000000ff
        /*0240*/ 	.word	0x000000e8
        /*0244*/ 	.short	0x0100
        /*0246*/ 	.byte	0x05
	.zero		1


	//   ....[20]....
        /*0248*/ 	.word	0x00000710
        /*024c*/ 	.word	0x000000ff
        /*0250*/ 	.word	0x00000050
        /*0254*/ 	.short	0x0100
        /*0256*/ 	.byte	0x05
	.zero		1


	//   ....[21]....
        /*0258*/ 	.word	0x00000720
        /*025c*/ 	.word	0x000000ff
        /*0260*/ 	.word	0x000000f0
        /*0264*/ 	.short	0x0100
        /*0266*/ 	.byte	0x05
	.zero		1


	//   ....[22]....
        /*0268*/ 	.word	0x00000730
        /*026c*/ 	.word	0x000000ff
        /*0270*/ 	.word	0x00000058
        /*0274*/ 	.short	0x0100
        /*0276*/ 	.byte	0x05
	.zero		1


	//   ....[23]....
        /*0278*/ 	.word	0x00000740
        /*027c*/ 	.word	0x000000ff
        /*0280*/ 	.word	0x000000f8
        /*0284*/ 	.short	0x0100
        /*0286*/ 	.byte	0x05
	.zero		1


	//   ....[24]....
        /*0288*/ 	.word	0x00000750
        /*028c*/ 	.word	0x000000ff
        /*0290*/ 	.word	0x00000060
        /*0294*/ 	.short	0x0100
        /*0296*/ 	.byte	0x05
	.zero		1


	//   ....[25]....
        /*0298*/ 	.word	0x00000760
        /*029c*/ 	.word	0x000000ff
        /*02a0*/ 	.word	0x00000100
        /*02a4*/ 	.short	0x0100
        /*02a6*/ 	.byte	0x05
	.zero		1


	//   ....[26]....
        /*02a8*/ 	.word	0x00000770
        /*02ac*/ 	.word	0x000000ff
        /*02b0*/ 	.word	0x00000068
        /*02b4*/ 	.short	0x0100
        /*02b6*/ 	.byte	0x05
	.zero		1


	//   ....[27]....
        /*02b8*/ 	.word	0x00000780
        /*02bc*/ 	.word	0x000000ff
        /*02c0*/ 	.word	0x00000108
        /*02c4*/ 	.short	0x0100
        /*02c6*/ 	.byte	0x05
	.zero		1


	//   ....[28]....
        /*02c8*/ 	.word	0x00000790
        /*02cc*/ 	.word	0x000000ff
        /*02d0*/ 	.word	0x00000070
        /*02d4*/ 	.short	0x0100
        /*02d6*/ 	.byte	0x05
	.zero		1


	//   ....[29]....
        /*02d8*/ 	.word	0x000007a0
        /*02dc*/ 	.word	0x000000ff
        /*02e0*/ 	.word	0x00000110
        /*02e4*/ 	.short	0x0100
        /*02e6*/ 	.byte	0x05
	.zero		1


	//   ....[30]....
        /*02e8*/ 	.word	0x000007b0
        /*02ec*/ 	.word	0x000000ff
        /*02f0*/ 	.word	0x00000078
        /*02f4*/ 	.short	0x0100
        /*02f6*/ 	.byte	0x05
	.zero		1


	//   ....[31]....
        /*02f8*/ 	.word	0x000007c0
        /*02fc*/ 	.word	0x000000ff
        /*0300*/ 	.word	0x00000118
        /*0304*/ 	.short	0x0100
        /*0306*/ 	.byte	0x05
	.zero		1


	//   ....[32]....
        /*0308*/ 	.word	0x000007d0
        /*030c*/ 	.word	0x000000ff
        /*0310*/ 	.word	0x00000080
        /*0314*/ 	.short	0x0100
        /*0316*/ 	.byte	0x05
	.zero		1


	//   ....[33]....
        /*0318*/ 	.word	0x000007e0
        /*031c*/ 	.word	0x000000ff
        /*0320*/ 	.word	0x00000120
        /*0324*/ 	.short	0x0100
        /*0326*/ 	.byte	0x05
	.zero		1


	//   ....[34]....
        /*0328*/ 	.word	0x000007f0
        /*032c*/ 	.word	0x000000ff
        /*0330*/ 	.word	0x00000088
        /*0334*/ 	.short	0x0100
        /*0336*/ 	.byte	0x05
	.zero		1


	//   ....[35]....
        /*0338*/ 	.word	0x00000800
        /*033c*/ 	.word	0x000000ff
        /*0340*/ 	.word	0x00000128
        /*0344*/ 	.short	0x0100
        /*0346*/ 	.byte	0x05
	.zero		1


	//   ....[36]....
        /*0348*/ 	.word	0x00000810
        /*034c*/ 	.word	0x000000ff
        /*0350*/ 	.word	0x00000090
        /*0354*/ 	.short	0x0100
        /*0356*/ 	.byte	0x05
	.zero		1


	//   ....[37]....
        /*0358*/ 	.word	0x00000820
        /*035c*/ 	.word	0x000000ff
        /*0360*/ 	.word	0x00000130
        /*0364*/ 	.short	0x0100
        /*0366*/ 	.byte	0x05
	.zero		1


	//   ....[38]....
        /*0368*/ 	.word	0x00000830
        /*036c*/ 	.word	0x000000ff
        /*0370*/ 	.word	0x00000098
        /*0374*/ 	.short	0x0100
        /*0376*/ 	.byte	0x05
	.zero		1


	//   ....[39]....
        /*0378*/ 	.word	0x00000840
        /*037c*/ 	.word	0x000000ff
        /*0380*/ 	.word	0x00000138
        /*0384*/ 	.short	0x0100
        /*0386*/ 	.byte	0x05
	.zero		1


	//   ....[40]....
        /*0388*/ 	.word	0x00000980
        /*038c*/ 	.word	0x000000ff
        /*0390*/ 	.word	0x00000140
        /*0394*/ 	.short	0x0100
        /*0396*/ 	.byte	0x07
	.zero		1


	//   ....[41]....
        /*0398*/ 	.word	0x00000990
        /*039c*/ 	.word	0x000000ff
        /*03a0*/ 	.word	0x00000160
        /*03a4*/ 	.short	0x0100
        /*03a6*/ 	.byte	0x07
	.zero		1


	//   ....[42]....
        /*03a8*/ 	.word	0x000009a0
        /*03ac*/ 	.word	0x000000ff
        /*03b0*/ 	.word	0x00000148
        /*03b4*/ 	.short	0x0100
        /*03b6*/ 	.byte	0x07
	.zero		1


	//   ....[43]....
        /*03b8*/ 	.word	0x000009b0
        /*03bc*/ 	.word	0x000000ff
        /*03c0*/ 	.word	0x00000168
        /*03c4*/ 	.short	0x0100
        /*03c6*/ 	.byte	0x07
	.zero		1


	//   ....[44]....
        /*03c8*/ 	.word	0x000009c0
        /*03cc*/ 	.word	0x000000ff
        /*03d0*/ 	.word	0x00000150
        /*03d4*/ 	.short	0x0100
        /*03d6*/ 	.byte	0x07
	.zero		1


	//   ....[45]....
        /*03d8*/ 	.word	0x000009d0
        /*03dc*/ 	.word	0x000000ff
        /*03e0*/ 	.word	0x00000170
        /*03e4*/ 	.short	0x0100
        /*03e6*/ 	.byte	0x07
	.zero		1


	//   ....[46]....
        /*03e8*/ 	.word	0x000009e0
        /*03ec*/ 	.word	0x000000ff
        /*03f0*/ 	.word	0x00000158
        /*03f4*/ 	.short	0x0100
        /*03f6*/ 	.byte	0x07
	.zero		1


	//   ....[47]....
        /*03f8*/ 	.word	0x000009f0
        /*03fc*/ 	.word	0x000000ff
        /*0400*/ 	.word	0x00000178
        /*0404*/ 	.short	0x0100
        /*0406*/ 	.byte	0x07
	.zero		1


	//   ....[48]....
        /*0408*/ 	.word	0x00000ae0
        /*040c*/ 	.word	0x000000ff
        /*0410*/ 	.word	0x00000180
        /*0414*/ 	.short	0x0100
        /*0416*/ 	.byte	0x05
	.zero		1


	//   ....[49]....
        /*0418*/ 	.word	0x00000af0
        /*041c*/ 	.word	0x000000ff
        /*0420*/ 	.word	0x00000188
        /*0424*/ 	.short	0x0100
        /*0426*/ 	.byte	0x05
	.zero		1


	//   ....[50]....
        /*0428*/ 	.word	0x00000c30
        /*042c*/ 	.word	0x000000ff
        /*0430*/ 	.word	0x00000190
        /*0434*/ 	.short	0x0100
        /*0436*/ 	.byte	0x05
	.zero		1


	//   ....[51]....
        /*0438*/ 	.word	0x00000c40
        /*043c*/ 	.word	0x000000ff
        /*0440*/ 	.word	0x000001a0
        /*0444*/ 	.short	0x0100
        /*0446*/ 	.byte	0x05
	.zero		1


	//   ....[52]....
        /*0448*/ 	.word	0x00000c50
        /*044c*/ 	.word	0x000000ff
        /*0450*/ 	.word	0x00000198
        /*0454*/ 	.short	0x0100
        /*0456*/ 	.byte	0x05
	.zero		1


	//   ....[53]....
        /*0458*/ 	.word	0x00000c60
        /*045c*/ 	.word	0x000000ff
        /*0460*/ 	.word	0x000001a8
        /*0464*/ 	.short	0x0100
        /*0466*/ 	.byte	0x05
	.zero		1


	//   ....[54]....
        /*0468*/ 	.word	0x00000d90
        /*046c*/ 	.word	0x000000ff
        /*0470*/ 	.word	0x000001b0
        /*0474*/ 	.short	0x0100
        /*0476*/ 	.byte	0x07
	.zero		1


	//   ....[55]....
        /*0478*/ 	.word	0x00000da0
        /*047c*/ 	.word	0x000000ff
        /*0480*/ 	.word	0x000001d0
        /*0484*/ 	.short	0x0100
        /*0486*/ 	.byte	0x07
	.zero		1


	//   ....[56]....
        /*0488*/ 	.word	0x00000db0
        /*048c*/ 	.word	0x000000ff
        /*0490*/ 	.word	0x000001b8
        /*0494*/ 	.short	0x0100
        /*0496*/ 	.byte	0x07
	.zero		1


	//   ....[57]....
        /*0498*/ 	.word	0x00000dc0
        /*049c*/ 	.word	0x000000ff
        /*04a0*/ 	.word	0x000001d8
        /*04a4*/ 	.short	0x0100
        /*04a6*/ 	.byte	0x07
	.zero		1


	//   ....[58]....
        /*04a8*/ 	.word	0x00000dd0
        /*04ac*/ 	.word	0x000000ff
        /*04b0*/ 	.word	0x000001c0
        /*04b4*/ 	.short	0x0100
        /*04b6*/ 	.byte	0x07
	.zero		1


	//   ....[59]....
        /*04b8*/ 	.word	0x00000de0
        /*04bc*/ 	.word	0x000000ff
        /*04c0*/ 	.word	0x000001e0
        /*04c4*/ 	.short	0x0100
        /*04c6*/ 	.byte	0x07
	.zero		1


	//   ....[60]....
        /*04c8*/ 	.word	0x00000df0
        /*04cc*/ 	.word	0x000000ff
        /*04d0*/ 	.word	0x000001c8
        /*04d4*/ 	.short	0x0100
        /*04d6*/ 	.byte	0x07
	.zero		1


	//   ....[61]....
        /*04d8*/ 	.word	0x00000e00
        /*04dc*/ 	.word	0x000000ff
        /*04e0*/ 	.word	0x000001e8
        /*04e4*/ 	.short	0x0100
        /*04e6*/ 	.byte	0x07
	.zero		1


	//   ....[62]....
        /*04e8*/ 	.word	0x00000ef0
        /*04ec*/ 	.word	0x000000ff
        /*04f0*/ 	.word	0x000001f0
        /*04f4*/ 	.short	0x0100
        /*04f6*/ 	.byte	0x05
	.zero		1


	//   ....[63]....
        /*04f8*/ 	.word	0x00000f00
        /*04fc*/ 	.word	0x000000ff
        /*0500*/ 	.word	0x00000200
        /*0504*/ 	.short	0x0100
        /*0506*/ 	.byte	0x05
	.zero		1


	//   ....[64]....
        /*0508*/ 	.word	0x00000f10
        /*050c*/ 	.word	0x000000ff
        /*0510*/ 	.word	0x000001f8
        /*0514*/ 	.short	0x0100
        /*0516*/ 	.byte	0x05
	.zero		1


	//   ....[65]....
        /*0518*/ 	.word	0x00000f20
        /*051c*/ 	.word	0x000000ff
        /*0520*/ 	.word	0x00000208
        /*0524*/ 	.short	0x0100
        /*0526*/ 	.byte	0x05
	.zero		1


	//   ....[66]....
        /*0528*/ 	.word	0x000017f0
        /*052c*/ 	.word	0x00000003
        /*0530*/ 	.word	0x00000200
        /*0534*/ 	.short	0x010a
        /*0536*/ 	.byte	0xff
	.zero		1


	//   ....[67]....
        /*0538*/ 	.word	0x00001820
        /*053c*/ 	.word	0x00000003
        /*0540*/ 	.word	0x000001f0
        /*0544*/ 	.short	0x0101
        /*0546*/ 	.byte	0xff
	.zero		1


	//   ....[68]....
        /*0548*/ 	.word	0x000018f0
        /*054c*/ 	.word	0x000000ff
        /*0550*/ 	.word	0x000000a0
        /*0554*/ 	.short	0x010a
        /*0556*/ 	.byte	0x08
	.zero		1


	//   ....[69]....
        /*0558*/ 	.word	0x00001990
        /*055c*/ 	.word	0x000000ff
        /*0560*/ 	.word	0x000000a0
        /*0564*/ 	.short	0x010a
        /*0566*/ 	.byte	0x21
	.zero		1


	//   ....[70]....
        /*0568*/ 	.word	0x00001ae0
        /*056c*/ 	.word	0x000000ff
        /*0570*/ 	.word	0x000000a0
        /*0574*/ 	.short	0x010a
        /*0576*/ 	.byte	0x08
	.zero		1


	//   ....[71]....
        /*0578*/ 	.word	0x00001bf0
        /*057c*/ 	.word	0x000000ff
        /*0580*/ 	.word	0x00000188
        /*0584*/ 	.short	0x0101
        /*0586*/ 	.byte	0x04
	.zero		1


	//   ....[72]....
        /*0588*/ 	.word	0x00001c10
        /*058c*/ 	.word	0x000000ff
        /*0590*/ 	.word	0x000000a0
        /*0594*/ 	.short	0x010a
        /*0596*/ 	.byte	0x08
	.zero		1


	//   ....[73]....
        /*0598*/ 	.word	0x00001c90
        /*059c*/ 	.word	0x000000ff
        /*05a0*/ 	.word	0x000000a0
        /*05a4*/ 	.short	0x010a
        /*05a6*/ 	.byte	0x11
	.zero		1


	//   ....[74]....
        /*05a8*/ 	.word	0x00001de0
        /*05ac*/ 	.word	0x000000ff
        /*05b0*/ 	.word	0x000000a0
        /*05b4*/ 	.short	0x010a
        /*05b6*/ 	.byte	0x08
	.zero		1


	//   ....[75]....
        /*05b8*/ 	.word	0x00001f20
        /*05bc*/ 	.word	0x00000002
        /*05c0*/ 	.word	0x00000190
        /*05c4*/ 	.short	0x010a
        /*05c6*/ 	.byte	0xff
	.zero		1


	//   ....[76]....
        /*05c8*/ 	.word	0x00001fe0
        /*05cc*/ 	.word	0x00000002
        /*05d0*/ 	.word	0x00000000
        /*05d4*/ 	.short	0x0101
        /*05d6*/ 	.byte	0xff
	.zero		1


	//   ....[77]....
        /*05d8*/ 	.word	0x00002540
        /*05dc*/ 	.word	0x000000ff
        /*05e0*/ 	.word	0x00000000
        /*05e4*/ 	.short	0x010a
        /*05e6*/ 	.byte	0x05
	.zero		1


	//   ....[78]....
        /*05e8*/ 	.word	0x000025d0
        /*05ec*/ 	.word	0x000000ff
        /*05f0*/ 	.word	0x00000000
        /*05f4*/ 	.short	0x010a
        /*05f6*/ 	.byte	0x05
	.zero		1


	//   ....[79]....
        /*05f8*/ 	.word	0x00002660
        /*05fc*/ 	.word	0x000000ff
        /*0600*/ 	.word	0x00000000
        /*0604*/ 	.short	0x010a
        /*0606*/ 	.byte	0x05
	.zero		1


	//   ....[80]....
        /*0608*/ 	.word	0x000026f0
        /*060c*/ 	.word	0x000000ff
        /*0610*/ 	.word	0x00000000
        /*0614*/ 	.short	0x010a
        /*0616*/ 	.byte	0x05
	.zero		1


	//   ....[81]....
        /*0618*/ 	.word	0x00002780
        /*061c*/ 	.word	0x000000ff
        /*0620*/ 	.word	0x00000000
        /*0624*/ 	.short	0x010a
        /*0626*/ 	.byte	0x05
	.zero		1


	//   ....[82]....
        /*0628*/ 	.word	0x00002810
        /*062c*/ 	.word	0x000000ff
        /*0630*/ 	.word	0x00000000
        /*0634*/ 	.short	0x010a
        /*0636*/ 	.byte	0x05
	.zero		1


	//   ....[83]....
        /*0638*/ 	.word	0x000028a0
        /*063c*/ 	.word	0x000000ff
        /*0640*/ 	.word	0x00000000
        /*0644*/ 	.short	0x010a
        /*0646*/ 	.byte	0x05
	.zero		1


	//   ....[84]....
        /*0648*/ 	.word	0x00002930
        /*064c*/ 	.word	0x000000ff
        /*0650*/ 	.word	0x00000000
        /*0654*/ 	.short	0x010a
        /*0656*/ 	.byte	0x05
	.zero		1


	//   ....[85]....
        /*0658*/ 	.word	0x000029c0
        /*065c*/ 	.word	0x000000ff
        /*0660*/ 	.word	0x00000000
        /*0664*/ 	.short	0x010a
        /*0666*/ 	.byte	0x05
	.zero		1


	//   ....[86]....
        /*0668*/ 	.word	0x00002a50
        /*066c*/ 	.word	0x000000ff
        /*0670*/ 	.word	0x00000000
        /*0674*/ 	.short	0x010a
        /*0676*/ 	.byte	0x05
	.zero		1


	//   ....[87]....
        /*0678*/ 	.word	0x00002ae0
        /*067c*/ 	.word	0x000000ff
        /*0680*/ 	.word	0x00000000
        /*0684*/ 	.short	0x010a
        /*0686*/ 	.byte	0x05
	.zero		1


	//   ....[88]....
        /*0688*/ 	.word	0x00002b70
        /*068c*/ 	.word	0x000000ff
        /*0690*/ 	.word	0x00000000
        /*0694*/ 	.short	0x010a
        /*0696*/ 	.byte	0x05
	.zero		1


	//   ....[89]....
        /*0698*/ 	.word	0x00002c00
        /*069c*/ 	.word	0x000000ff
        /*06a0*/ 	.word	0x00000000
        /*06a4*/ 	.short	0x010a
        /*06a6*/ 	.byte	0x05
	.zero		1


	//   ....[90]....
        /*06a8*/ 	.word	0x00002c90
        /*06ac*/ 	.word	0x000000ff
        /*06b0*/ 	.word	0x00000000
        /*06b4*/ 	.short	0x010a
        /*06b6*/ 	.byte	0x05
	.zero		1


	//   ....[91]....
        /*06b8*/ 	.word	0x00002d20
        /*06bc*/ 	.word	0x000000ff
        /*06c0*/ 	.word	0x00000000
        /*06c4*/ 	.short	0x010a
        /*06c6*/ 	.byte	0x05
	.zero		1


	//   ....[92]....
        /*06c8*/ 	.word	0x00002db0
        /*06cc*/ 	.word	0x000000ff
        /*06d0*/ 	.word	0x00000000
        /*06d4*/ 	.short	0x010a
        /*06d6*/ 	.byte	0x05
	.zero		1


	//   ....[93]....
        /*06d8*/ 	.word	0x00002e40
        /*06dc*/ 	.word	0x000000ff
        /*06e0*/ 	.word	0x00000000
        /*06e4*/ 	.short	0x010a
        /*06e6*/ 	.byte	0x05
	.zero		1


	//   ....[94]....
        /*06e8*/ 	.word	0x00002ed0
        /*06ec*/ 	.word	0x000000ff
        /*06f0*/ 	.word	0x00000000
        /*06f4*/ 	.short	0x010a
        /*06f6*/ 	.byte	0x05
	.zero		1


	//   ....[95]....
        /*06f8*/ 	.word	0x00002f60
        /*06fc*/ 	.word	0x000000ff
        /*0700*/ 	.word	0x00000000
        /*0704*/ 	.short	0x010a
        /*0706*/ 	.byte	0x05
	.zero		1


	//   ....[96]....
        /*0708*/ 	.word	0x00003000
        /*070c*/ 	.word	0x00000000
        /*0710*/ 	.word	0x00000000
        /*0714*/ 	.short	0x010a
        /*0716*/ 	.byte	0xff
	.zero		1


	//   ....[97]....
        /*0718*/ 	.word	0x00003120
        /*071c*/ 	.word	0x00000000
        /*0720*/ 	.word	0x000001f0
        /*0724*/ 	.short	0x010a
        /*0726*/ 	.byte	0xff
	.zero		1


	//   ....[98]....
        /*0728*/ 	.word	0x00003180
        /*072c*/ 	.word	0x00000004
        /*0730*/ 	.word	0x00000000
        /*0734*/ 	.short	0x0101
        /*0736*/ 	.byte	0xff
	.zero		1


	//   ....[99]....
        /*0738*/ 	.word	0x000031a0
        /*073c*/ 	.word	0x000000ff
        /*0740*/ 	.word	0x000001a0
        /*0744*/ 	.short	0x010a
        /*0746*/ 	.byte	0x05
	.zero		1


	//   ....[100]....
        /*0748*/ 	.word	0x000032c0
        /*074c*/ 	.word	0x00000000
        /*0750*/ 	.word	0x00000190
        /*0754*/ 	.short	0x010a
        /*0756*/ 	.byte	0xff
	.zero		1


	//   ....[101]....
        /*0758*/ 	.word	0x000033d0
        /*075c*/ 	.word	0x00000000
        /*0760*/ 	.word	0x00000000
        /*0764*/ 	.short	0x0101
        /*0766*/ 	.byte	0xff
	.zero		1


	//   ....[102]....
        /*0768*/ 	.word	0x00003460
        /*076c*/ 	.word	0x000000ff
        /*0770*/ 	.word	0x000001a0
        /*0774*/ 	.short	0x0106
        /*0776*/ 	.byte	0x05
	.zero		1


	//   ....[103]....
        /*0778*/ 	.word	0x00003480
        /*077c*/ 	.word	0x000000ff
        /*0780*/ 	.word	0x000001a0
        /*0784*/ 	.short	0x010a
        /*0786*/ 	.byte	0x05
	.zero		1


	//   ....[104]....
        /*0788*/ 	.word	0x00003510
        /*078c*/ 	.word	0x000000ff
        /*0790*/ 	.word	0x000001a0
        /*0794*/ 	.short	0x0106
        /*0796*/ 	.byte	0x04
	.zero		1


	//   ....[105]....
        /*0798*/ 	.word	0x00003550
        /*079c*/ 	.word	0x00000000
        /*07a0*/ 	.word	0x000001a0
        /*07a4*/ 	.short	0x010a
        /*07a6*/ 	.byte	0xff
	.zero		1


	//   ....[106]....
        /*07a8*/ 	.word	0x00003a30
        /*07ac*/ 	.word	0x00000000
        /*07b0*/ 	.word	0x00000190
        /*07b4*/ 	.short	0x010a
        /*07b6*/ 	.byte	0xff
	.zero		1


	//   ....[107]....
        /*07b8*/ 	.word	0x00003b30
        /*07bc*/ 	.word	0x00000003
        /*07c0*/ 	.word	0x00000000
        /*07c4*/ 	.short	0x0101
        /*07c6*/ 	.byte	0xff
	.zero		1


	//   ....[108]....
        /*07c8*/ 	.word	0x00003b40
        /*07cc*/ 	.word	0x000000ff
        /*07d0*/ 	.word	0x00000000
        /*07d4*/ 	.short	0x010a
        /*07d6*/ 	.byte	0x04
	.zero		1


	//   ....[109]....
        /*07d8*/ 	.word	0x00003b60
        /*07dc*/ 	.word	0x000000ff
        /*07e0*/ 	.word	0x000001d0
        /*07e4*/ 	.short	0x010a
        /*07e6*/ 	.byte	0x09
	.zero		1


	//   ....[110]....
        /*07e8*/ 	.word	0x00003ca0
        /*07ec*/ 	.word	0x000000ff
        /*07f0*/ 	.word	0x00000000
        /*07f4*/ 	.short	0x010a
        /*07f6*/ 	.byte	0x07
	.zero		1


	//   ....[111]....
        /*07f8*/ 	.word	0x00003dd0
        /*07fc*/ 	.word	0x000000ff
        /*0800*/ 	.word	0x00000000
        /*0804*/ 	.short	0x010a
        /*0806*/ 	.byte	0x04
	.zero		1


	//   ....[112]....
        /*0808*/ 	.word	0x00003f80
        /*080c*/ 	.word	0x000000ff
        /*0810*/ 	.word	0x00000000
        /*0814*/ 	.short	0x010a
        /*0816*/ 	.byte	0x05
	.zero		1


	//   ....[113]....
        /*0818*/ 	.word	0x00004010
        /*081c*/ 	.word	0x000000ff
        /*0820*/ 	.word	0x00000000
        /*0824*/ 	.short	0x010a
        /*0826*/ 	.byte	0x05
	.zero		1


	//   ....[114]....
        /*0828*/ 	.word	0x000040a0
        /*082c*/ 	.word	0x000000ff
        /*0830*/ 	.word	0x00000000
        /*0834*/ 	.short	0x010a
        /*0836*/ 	.byte	0x05
	.zero		1


	//   ....[115]....
        /*0838*/ 	.word	0x00004130
        /*083c*/ 	.word	0x000000ff
        /*0840*/ 	.word	0x00000000
        /*0844*/ 	.short	0x010a
        /*0846*/ 	.byte	0x07
	.zero		1


	//   ....[116]....
        /*0848*/ 	.word	0x000045b0
        /*084c*/ 	.word	0x00000000
        /*0850*/ 	.word	0x00000190
        /*0854*/ 	.short	0x010a
        /*0856*/ 	.byte	0xff
	.zero		1


	//   ....[117]....
        /*0858*/ 	.word	0x00004670
        /*085c*/ 	.word	0x00000000
        /*0860*/ 	.word	0x00000000
        /*0864*/ 	.short	0x0101
        /*0866*/ 	.byte	0xff
	.zero		1


	//   ....[118]....
        /*0868*/ 	.word	0x00004990
        /*086c*/ 	.word	0x000000ff
        /*0870*/ 	.word	0x00000188
        /*0874*/ 	.short	0x010a
        /*0876*/ 	.byte	0x07
	.zero		1


	//   ....[119]....
        /*0878*/ 	.word	0x00004b80
        /*087c*/ 	.word	0x000000ff
        /*0880*/ 	.word	0x00000160
        /*0884*/ 	.short	0x010a
        /*0886*/ 	.byte	0x07
	.zero		1


	//   ....[120]....
        /*0888*/ 	.word	0x00004cf0
        /*088c*/ 	.word	0x000000ff
        /*0890*/ 	.word	0x00000140
        /*0894*/ 	.short	0x010b
        /*0896*/ 	.byte	0x07
	.zero		1


	//   ....[121]....
        /*0898*/ 	.word	0x00004d00
        /*089c*/ 	.word	0x000000ff
        /*08a0*/ 	.word	0x00000000
        /*08a4*/ 	.short	0x0101
        /*08a6*/ 	.byte	0x08
	.zero		1


	//   ....[122]....
        /*08a8*/ 	.word	0x00004d20
        /*08ac*/ 	.word	0x000000ff
        /*08b0*/ 	.word	0x00000168
        /*08b4*/ 	.short	0x010a
        /*08b6*/ 	.byte	0x07
	.zero		1


	//   ....[123]....
        /*08b8*/ 	.word	0x00004e80
        /*08bc*/ 	.word	0x000000ff
        /*08c0*/ 	.word	0x00000148
        /*08c4*/ 	.short	0x010b
        /*08c6*/ 	.byte	0x07
	.zero		1


	//   ....[124]....
        /*08c8*/ 	.word	0x00004e90
        /*08cc*/ 	.word	0x000000ff
        /*08d0*/ 	.word	0x00000000
        /*08d4*/ 	.short	0x0101
        /*08d6*/ 	.byte	0x08
	.zero		1


	//   ....[125]....
        /*08d8*/ 	.word	0x00004ea0
        /*08dc*/ 	.word	0x000000ff
        /*08e0*/ 	.word	0x00000170
        /*08e4*/ 	.short	0x010a
        /*08e6*/ 	.byte	0x07
	.zero		1


	//   ....[126]....
        /*08e8*/ 	.word	0x00005040
        /*08ec*/ 	.word	0x000000ff
        /*08f0*/ 	.word	0x00000150
        /*08f4*/ 	.short	0x010b
        /*08f6*/ 	.byte	0x07
	.zero		1


	//   ....[127]....
        /*08f8*/ 	.word	0x000050b0
        /*08fc*/ 	.word	0x000000ff
        /*0900*/ 	.word	0x00000000
        /*0904*/ 	.short	0x0101
        /*0906*/ 	.byte	0x08
	.zero		1


	//   ....[128]....
        /*0908*/ 	.word	0x000050e0
        /*090c*/ 	.word	0x000000ff
        /*0910*/ 	.word	0x00000178
        /*0914*/ 	.short	0x010a
        /*0916*/ 	.byte	0x07
	.zero		1


	//   ....[129]....
        /*0918*/ 	.word	0x000052f0
        /*091c*/ 	.word	0x000000ff
        /*0920*/ 	.word	0x00000158
        /*0924*/ 	.short	0x010b
        /*0926*/ 	.byte	0x07
	.zero		1


	//   ....[130]....
        /*0928*/ 	.word	0x00005310
        /*092c*/ 	.word	0x000000ff
        /*0930*/ 	.word	0x00000000
        /*0934*/ 	.short	0x0101
        /*0936*/ 	.byte	0x0d
	.zero		1


	//   ....[131]....
        /*0938*/ 	.word	0x00005340
        /*093c*/ 	.word	0x000000ff
        /*0940*/ 	.word	0x00000160
        /*0944*/ 	.short	0x010a
        /*0946*/ 	.byte	0x07
	.zero		1


	//   ....[132]....
        /*0948*/ 	.word	0x00005360
        /*094c*/ 	.word	0x000000ff
        /*0950*/ 	.word	0x00000168
        /*0954*/ 	.short	0x010a
        /*0956*/ 	.byte	0x07
	.zero		1


	//   ....[133]....
        /*0958*/ 	.word	0x00005380
        /*095c*/ 	.word	0x000000ff
        /*0960*/ 	.word	0x00000170
        /*0964*/ 	.short	0x010a
        /*0966*/ 	.byte	0x07
	.zero		1


	//   ....[134]....
        /*0968*/ 	.word	0x000053c0
        /*096c*/ 	.word	0x00000000
        /*0970*/ 	.word	0x00000178
        /*0974*/ 	.short	0x010a
        /*0976*/ 	.byte	0xff
	.zero		1


	//   ....[135]....
        /*0978*/ 	.word	0x00005710
        /*097c*/ 	.word	0x00000000
        /*0980*/ 	.word	0x00000190
        /*0984*/ 	.short	0x010a
        /*0986*/ 	.byte	0xff
	.zero		1


	//   ....[136]....
        /*0988*/ 	.word	0x00005820
        /*098c*/ 	.word	0x00000000
        /*0990*/ 	.word	0x00000000
        /*0994*/ 	.short	0x0101
        /*0996*/ 	.byte	0xff
	.zero		1


	//   ....[137]....
        /*0998*/ 	.word	0x00006270
        /*099c*/ 	.word	0x00000000
        /*09a0*/ 	.word	0x00000140
        /*09a4*/ 	.short	0x010a
        /*09a6*/ 	.byte	0xff
	.zero		1


	//   ....[138]....
        /*09a8*/ 	.word	0x000062e0
        /*09ac*/ 	.word	0x0000006c
        /*09b0*/ 	.word	0x000001b0
        /*09b4*/ 	.short	0x010a
        /*09b6*/ 	.byte	0xff
	.zero		1


	//   ....[139]....
        /*09b8*/ 	.word	0x000063c0
        /*09bc*/ 	.word	0x00000000
        /*09c0*/ 	.word	0x00000140
        /*09c4*/ 	.short	0x010a
        /*09c6*/ 	.byte	0xff
	.zero		1


	//   ....[140]....
        /*09c8*/ 	.word	0x000064e0
        /*09cc*/ 	.word	0x00000000
        /*09d0*/ 	.word	0x00000000
        /*09d4*/ 	.short	0x0101
        /*09d6*/ 	.byte	0xff
	.zero		1


	//   ....[141]....
        /*09d8*/ 	.word	0x00006560
        /*09dc*/ 	.word	0x0000006c
        /*09e0*/ 	.word	0x000001b0
        /*09e4*/ 	.short	0x010a
        /*09e6*/ 	.byte	0xff
	.zero		1


	//   ....[142]....
        /*09e8*/ 	.word	0x000070e0
        /*09ec*/ 	.word	0x00000037
        /*09f0*/ 	.word	0x00000140
        /*09f4*/ 	.short	0x010a
        /*09f6*/ 	.byte	0xff
	.zero		1


	//   ....[143]....
        /*09f8*/ 	.word	0x00007190
        /*09fc*/ 	.word	0x00000037
        /*0a00*/ 	.word	0x00000140
        /*0a04*/ 	.short	0x010a
        /*0a06*/ 	.byte	0xff
	.zero		1


	//   ....[144]....
        /*0a08*/ 	.word	0x000072b0
        /*0a0c*/ 	.word	0x00000000
        /*0a10*/ 	.word	0x00000000
        /*0a14*/ 	.short	0x0101
        /*0a16*/ 	.byte	0xff
	.zero		1


	//   ....[145]....
        /*0a18*/ 	.word	0x00007e20
        /*0a1c*/ 	.word	0x00000049
        /*0a20*/ 	.word	0x00000140
        /*0a24*/ 	.short	0x010a
        /*0a26*/ 	.byte	0xff
	.zero		1


	//   ....[146]....
        /*0a28*/ 	.word	0x00007ed0
        /*0a2c*/ 	.word	0x00000049
        /*0a30*/ 	.word	0x00000140
        /*0a34*/ 	.short	0x010a
        /*0a36*/ 	.byte	0xff
	.zero		1


	//   ....[147]....
        /*0a38*/ 	.word	0x00007ff0
        /*0a3c*/ 	.word	0x00000002
        /*0a40*/ 	.word	0x00000000
        /*0a44*/ 	.short	0x0101
        /*0a46*/ 	.byte	0xff
	.zero		1


	//   ....[148]....
        /*0a48*/ 	.word	0x00008b90
        /*0a4c*/ 	.word	0x0000004c
        /*0a50*/ 	.word	0x00000140
        /*0a54*/ 	.short	0x010a
        /*0a56*/ 	.byte	0xff
	.zero		1


	//   ....[149]....
        /*0a58*/ 	.word	0x00008c40
        /*0a5c*/ 	.word	0x0000004c
        /*0a60*/ 	.word	0x00000140
        /*0a64*/ 	.short	0x010a
        /*0a66*/ 	.byte	0xff
	.zero		1


	//   ....[150]....
        /*0a68*/ 	.word	0x00008d60
        /*0a6c*/ 	.word	0x00000000
        /*0a70*/ 	.word	0x00000000
        /*0a74*/ 	.short	0x0101
        /*0a76*/ 	.byte	0xff
	.zero		1


	//   ....[151]....
        /*0a78*/ 	.word	0x00009110
        /*0a7c*/ 	.word	0x000000ff
        /*0a80*/ 	.word	0x00000000
        /*0a84*/ 	.short	0x0101
        /*0a86*/ 	.byte	0x05
	.zero		1


	//   ....[152]....
        /*0a88*/ 	.word	0x00009a50
        /*0a8c*/ 	.word	0x00000003
        /*0a90*/ 	.word	0x00000200
        /*0a94*/ 	.short	0x010a
        /*0a96*/ 	.byte	0xff
	.zero		1


	//   ....[153]....
        /*0a98*/ 	.word	0x00009ab0
        /*0a9c*/ 	.word	0x00000002
        /*0aa0*/ 	.word	0x000000a0
        /*0aa4*/ 	.short	0x010a
        /*0aa6*/ 	.byte	0xff
	.zero		1


	//   ....[154]....
        /*0aa8*/ 	.word	0x00009b10
        /*0aac*/ 	.word	0x00000002
        /*0ab0*/ 	.word	0x000000a0
        /*0ab4*/ 	.short	0x010a
        /*0ab6*/ 	.byte	0xff
	.zero		1


	//   ....[155]....
        /*0ab8*/ 	.word	0x00009b60
        /*0abc*/ 	.word	0x00000002
        /*0ac0*/ 	.word	0x00000190
        /*0ac4*/ 	.short	0x010a
        /*0ac6*/ 	.byte	0xff
	.zero		1


	//   ....[156]....
        /*0ac8*/ 	.word	0x00009bc0
        /*0acc*/ 	.word	0x00000000
        /*0ad0*/ 	.word	0x00000000
        /*0ad4*/ 	.short	0x010a
        /*0ad6*/ 	.byte	0xff
	.zero		1


	//   ....[157]....
        /*0ad8*/ 	.word	0x00009c20
        /*0adc*/ 	.word	0x00000000
        /*0ae0*/ 	.word	0x00000000
        /*0ae4*/ 	.short	0x010a
        /*0ae6*/ 	.byte	0xff
	.zero		1


	//   ....[158]....
        /*0ae8*/ 	.word	0x00009c80
        /*0aec*/ 	.word	0x00000000
        /*0af0*/ 	.word	0x00000000
        /*0af4*/ 	.short	0x010a
        /*0af6*/ 	.byte	0xff
	.zero		1


	//   ....[159]....
        /*0af8*/ 	.word	0x00009ce0
        /*0afc*/ 	.word	0x00000000
        /*0b00*/ 	.word	0x00000000
        /*0b04*/ 	.short	0x010a
        /*0b06*/ 	.byte	0xff
	.zero		1


	//   ....[160]....
        /*0b08*/ 	.word	0x00009d40
        /*0b0c*/ 	.word	0x00000000
        /*0b10*/ 	.word	0x00000000
        /*0b14*/ 	.short	0x010a
        /*0b16*/ 	.byte	0xff
	.zero		1


	//   ....[161]....
        /*0b18*/ 	.word	0x00009da0
        /*0b1c*/ 	.word	0x00000000
        /*0b20*/ 	.word	0x00000000
        /*0b24*/ 	.short	0x010a
        /*0b26*/ 	.byte	0xff
	.zero		1


	//   ....[162]....
        /*0b28*/ 	.word	0x00009e00
        /*0b2c*/ 	.word	0x00000000
        /*0b30*/ 	.word	0x00000000
        /*0b34*/ 	.short	0x010a
        /*0b36*/ 	.byte	0xff
	.zero		1


	//   ....[163]....
        /*0b38*/ 	.word	0x00009e60
        /*0b3c*/ 	.word	0x00000000
        /*0b40*/ 	.word	0x00000000
        /*0b44*/ 	.short	0x010a
        /*0b46*/ 	.byte	0xff
	.zero		1


	//   ....[164]....
        /*0b48*/ 	.word	0x00009ec0
        /*0b4c*/ 	.word	0x00000000
        /*0b50*/ 	.word	0x00000000
        /*0b54*/ 	.short	0x010a
        /*0b56*/ 	.byte	0xff
	.zero		1


	//   ....[165]....
        /*0b58*/ 	.word	0x00009f20
        /*0b5c*/ 	.word	0x00000000
        /*0b60*/ 	.word	0x00000000
        /*0b64*/ 	.short	0x010a
        /*0b66*/ 	.byte	0xff
	.zero		1


	//   ....[166]....
        /*0b68*/ 	.word	0x00009f80
        /*0b6c*/ 	.word	0x00000000
        /*0b70*/ 	.word	0x00000000
        /*0b74*/ 	.short	0x010a
        /*0b76*/ 	.byte	0xff
	.zero		1


	//   ....[167]....
        /*0b78*/ 	.word	0x00009fe0
        /*0b7c*/ 	.word	0x00000000
        /*0b80*/ 	.word	0x00000000
        /*0b84*/ 	.short	0x010a
        /*0b86*/ 	.byte	0xff
	.zero		1


	//   ....[168]....
        /*0b88*/ 	.word	0x0000a040
        /*0b8c*/ 	.word	0x00000000
        /*0b90*/ 	.word	0x00000000
        /*0b94*/ 	.short	0x010a
        /*0b96*/ 	.byte	0xff
	.zero		1


	//   ....[169]....
        /*0b98*/ 	.word	0x0000a0a0
        /*0b9c*/ 	.word	0x00000000
        /*0ba0*/ 	.word	0x00000000
        /*0ba4*/ 	.short	0x010a
        /*0ba6*/ 	.byte	0xff
	.zero		1


	//   ....[170]....
        /*0ba8*/ 	.word	0x0000a100
        /*0bac*/ 	.word	0x00000000
        /*0bb0*/ 	.word	0x00000000
        /*0bb4*/ 	.short	0x010a
        /*0bb6*/ 	.byte	0xff
	.zero		1


	//   ....[171]....
        /*0bb8*/ 	.word	0x0000a160
        /*0bbc*/ 	.word	0x00000000
        /*0bc0*/ 	.word	0x00000000
        /*0bc4*/ 	.short	0x010a
        /*0bc6*/ 	.byte	0xff
	.zero		1


	//   ....[172]....
        /*0bc8*/ 	.word	0x0000a1c0
        /*0bcc*/ 	.word	0x00000000
        /*0bd0*/ 	.word	0x00000000
        /*0bd4*/ 	.short	0x010a
        /*0bd6*/ 	.byte	0xff
	.zero		1


	//   ....[173]....
        /*0bd8*/ 	.word	0x0000a220
        /*0bdc*/ 	.word	0x00000000
        /*0be0*/ 	.word	0x00000000
        /*0be4*/ 	.short	0x010a
        /*0be6*/ 	.byte	0xff
	.zero		1


	//   ....[174]....
        /*0be8*/ 	.word	0x0000a280
        /*0bec*/ 	.word	0x00000000
        /*0bf0*/ 	.word	0x00000000
        /*0bf4*/ 	.short	0x010a
        /*0bf6*/ 	.byte	0xff
	.zero		1


	//   ....[175]....
        /*0bf8*/ 	.word	0x0000a2d0
        /*0bfc*/ 	.word	0x00000000
        /*0c00*/ 	.word	0x000001f0
        /*0c04*/ 	.short	0x010a
        /*0c06*/ 	.byte	0xff
	.zero		1


	//   ....[176]....
        /*0c08*/ 	.word	0x0000a330
        /*0c0c*/ 	.word	0x00000000
        /*0c10*/ 	.word	0x000001a0
        /*0c14*/ 	.short	0x010a
        /*0c16*/ 	.byte	0xff
	.zero		1


	//   ....[177]....
        /*0c18*/ 	.word	0x0000a380
        /*0c1c*/ 	.word	0x00000000
        /*0c20*/ 	.word	0x00000190
        /*0c24*/ 	.short	0x010a
        /*0c26*/ 	.byte	0xff
	.zero		1


	//   ....[178]....
        /*0c28*/ 	.word	0x0000a3e0
        /*0c2c*/ 	.word	0x00000000
        /*0c30*/ 	.word	0x000001a0
        /*0c34*/ 	.short	0x010a
        /*0c36*/ 	.byte	0xff
	.zero		1


	//   ....[179]....
        /*0c38*/ 	.word	0x0000a430
        /*0c3c*/ 	.word	0x00000000
        /*0c40*/ 	.word	0x00000190
        /*0c44*/ 	.short	0x010a
        /*0c46*/ 	.byte	0xff
	.zero		1


	//   ....[180]....
        /*0c48*/ 	.word	0x0000a490
        /*0c4c*/ 	.word	0x00000003
        /*0c50*/ 	.word	0x000001d0
        /*0c54*/ 	.short	0x010a
        /*0c56*/ 	.byte	0xff
	.zero		1


	//   ....[181]....
        /*0c58*/ 	.word	0x0000a4f0
        /*0c5c*/ 	.word	0x00000000
        /*0c60*/ 	.word	0x00000000
        /*0c64*/ 	.short	0x010a
        /*0c66*/ 	.byte	0xff
	.zero		1


	//   ....[182]....
        /*0c68*/ 	.word	0x0000a550
        /*0c6c*/ 	.word	0x00000000
        /*0c70*/ 	.word	0x00000000
        /*0c74*/ 	.short	0x010a
        /*0c76*/ 	.byte	0xff
	.zero		1


	//   ....[183]....
        /*0c78*/ 	.word	0x0000a5b0
        /*0c7c*/ 	.word	0x00000000
        /*0c80*/ 	.word	0x00000000
        /*0c84*/ 	.short	0x010a
        /*0c86*/ 	.byte	0xff
	.zero		1


	//   ....[184]....
        /*0c88*/ 	.word	0x0000a610
        /*0c8c*/ 	.word	0x00000000
        /*0c90*/ 	.word	0x00000000
        /*0c94*/ 	.short	0x010a
        /*0c96*/ 	.byte	0xff
	.zero		1


	//   ....[185]....
        /*0c98*/ 	.word	0x0000a670
        /*0c9c*/ 	.word	0x00000000
        /*0ca0*/ 	.word	0x00000000
        /*0ca4*/ 	.short	0x010a
        /*0ca6*/ 	.byte	0xff
	.zero		1


	//   ....[186]....
        /*0ca8*/ 	.word	0x0000a6c0
        /*0cac*/ 	.word	0x00000000
        /*0cb0*/ 	.word	0x00000190
        /*0cb4*/ 	.short	0x010a
        /*0cb6*/ 	.byte	0xff
	.zero		1


	//   ....[187]....
        /*0cb8*/ 	.word	0x0000a720
        /*0cbc*/ 	.word	0x00000000
        /*0cc0*/ 	.word	0x00000188
        /*0cc4*/ 	.short	0x010a
        /*0cc6*/ 	.byte	0xff
	.zero		1


	//   ....[188]....
        /*0cc8*/ 	.word	0x0000a780
        /*0ccc*/ 	.word	0x00000003
        /*0cd0*/ 	.word	0x00000160
        /*0cd4*/ 	.short	0x010a
        /*0cd6*/ 	.byte	0xff
	.zero		1


	//   ....[189]....
        /*0cd8*/ 	.word	0x0000a7e0
        /*0cdc*/ 	.word	0x00000003
        /*0ce0*/ 	.word	0x00000168
        /*0ce4*/ 	.short	0x010a
        /*0ce6*/ 	.byte	0xff
	.zero		1


	//   ....[190]....
        /*0ce8*/ 	.word	0x0000a840
        /*0cec*/ 	.word	0x00000003
        /*0cf0*/ 	.word	0x00000170
        /*0cf4*/ 	.short	0x010a
        /*0cf6*/ 	.byte	0xff
	.zero		1


	//   ....[191]....
        /*0cf8*/ 	.word	0x0000a8a0
        /*0cfc*/ 	.word	0x00000003
        /*0d00*/ 	.word	0x00000178
        /*0d04*/ 	.short	0x010a
        /*0d06*/ 	.byte	0xff
	.zero		1


	//   ....[192]....
        /*0d08*/ 	.word	0x0000a900
        /*0d0c*/ 	.word	0x00000000
        /*0d10*/ 	.word	0x00000160
        /*0d14*/ 	.short	0x010a
        /*0d16*/ 	.byte	0xff
	.zero		1


	//   ....[193]....
        /*0d18*/ 	.word	0x0000a960
        /*0d1c*/ 	.word	0x00000000
        /*0d20*/ 	.word	0x00000168
        /*0d24*/ 	.short	0x010a
        /*0d26*/ 	.byte	0xff
	.zero		1


	//   ....[194]....
        /*0d28*/ 	.word	0x0000a9c0
        /*0d2c*/ 	.word	0x00000000
        /*0d30*/ 	.word	0x00000170
        /*0d34*/ 	.short	0x010a
        /*0d36*/ 	.byte	0xff
	.zero		1


	//   ....[195]....
        /*0d38*/ 	.word	0x0000aa10
        /*0d3c*/ 	.word	0x00000000
        /*0d40*/ 	.word	0x00000190
        /*0d44*/ 	.short	0x010a
        /*0d46*/ 	.byte	0xff
	.zero		1


	//   ....[196]....
        /*0d48*/ 	.word	0x0000aa60
        /*0d4c*/ 	.word	0x00000000
        /*0d50*/ 	.word	0x00000140
        /*0d54*/ 	.short	0x010a
        /*0d56*/ 	.byte	0xff
	.zero		1


	//   ....[197]....
        /*0d58*/ 	.word	0x0000aab0
        /*0d5c*/ 	.word	0x0000006c
        /*0d60*/ 	.word	0x000001b0
        /*0d64*/ 	.short	0x010a
        /*0d66*/ 	.byte	0xff
	.zero		1


	//   ....[198]....
        /*0d68*/ 	.word	0x0000ab00
        /*0d6c*/ 	.word	0x00000037
        /*0d70*/ 	.word	0x00000140
        /*0d74*/ 	.short	0x010a
        /*0d76*/ 	.byte	0xff
	.zero		1


	//   ....[199]....
        /*0d78*/ 	.word	0x0000ab50
        /*0d7c*/ 	.word	0x00000049
        /*0d80*/ 	.word	0x00000140
        /*0d84*/ 	.short	0x010a
        /*0d86*/ 	.byte	0xff
	.zero		1


	//   ....[200]....
        /*0d88*/ 	.word	0x0000aba0
        /*0d8c*/ 	.word	0x0000004c
        /*0d90*/ 	.word	0x00000140
        /*0d94*/ 	.short	0x010a
        /*0d96*/ 	.byte	0xff
	.zero		1


	//----- nvinfo : EIATTR_NUM_MBARRIERS
	.align		4
.L_48:
        /*0d98*/ 	.byte	0x03, 0x38
        /*0d9a*/ 	.short	0x0042


	//----- nvinfo : EIATTR_EXIT_INSTR_OFFSETS
	.align		4
        /*0d9c*/ 	.byte	0x04, 0x1c
        /*0d9e*/ 	.short	(.L_50 - .L_49)


	//   ....[0]....
.L_49:
        /*0da0*/ 	.word	0x00003030


	//   ....[1]....
        /*0da4*/ 	.word	0x00003520


	//   ....[2]....
        /*0da8*/ 	.word	0x00003580


	//   ....[3]....
        /*0dac*/ 	.word	0x00004390


	//   ....[4]....
        /*0db0*/ 	.word	0x000053f0


	//   ....[5]....
        /*0db4*/ 	.word	0x00005430


	//   ....[6]....
        /*0db8*/ 	.word	0x00009a40


	//----- nvinfo : EIATTR_MAX_THREADS
	.align		4
.L_50:
        /*0dbc*/ 	.byte	0x04, 0x05
        /*0dbe*/ 	.short	(.L_52 - .L_51)
.L_51:
        /*0dc0*/ 	.word	0x00000100
        /*0dc4*/ 	.word	0x00000001
        /*0dc8*/ 	.word	0x00000001


	//----- nvinfo : EIATTR_CRS_STACK_SIZE
	.align		4
.L_52:
        /*0dcc*/ 	.byte	0x04, 0x1e
        /*0dce*/ 	.short	(.L_54 - .L_53)
.L_53:
        /*0dd0*/ 	.word	0x00000000


	//----- nvinfo : EIATTR_CBANK_PARAM_SIZE
	.align		4
.L_54:
        /*0dd4*/ 	.byte	0x03, 0x19
        /*0dd6*/ 	.short	0x0800


	//----- nvinfo : EIATTR_PARAM_CBANK
	.align		4
        /*0dd8*/ 	.byte	0x04, 0x0a
        /*0dda*/ 	.short	(.L_56 - .L_55)
	.align		4
.L_55:
        /*0ddc*/ 	.word	index@(.nv.constant0._ZN7cutlass13device_kernelINS_4gemm6kernel13GemmUniversalIN4cute5tupleIJiiiiEEENS1_10collective13CollectiveMmaINS1_35MainloopSm100TmaUmmaWarpSpecializedILi20ELi2ELi4ENS5_IJNS4_1CILi1EEESB_SB_EEEEENS5_IJNSA_ILi64EEENSA_ILi256EEENSA_ILi32EEEEEEaNS5_IJlSB_lEEEaSI_NS4_8TiledMMAINS4_8MMA_AtomIJNS4_15SM100_MMA_S8_SSIaaiLi64ELi256ELNS4_4UMMA5MajorE0ELSN_0ELNSM_8SaturateE0EEEEEENS4_6LayoutISC_NS5_IJNSA_ILi0EEESS_SS_EEEEENS5_IJNS4_10UnderscoreESV_SV_EEEEENS4_13SM90_TMA_LOADENS4_14ComposedLayoutINS4_7SwizzleILi1ELi4ELi3EEENS4_18smem_ptr_flag_bitsILi8EEENSR_INS5_IJNSA_ILi8EEESG_EEENS5_IJSG_SB_EEEEEEEvNS4_8identityESY_S18_vS19_EENS_8epilogue10collective18CollectiveEpilogueINS1B_23Sm100TmaWarpSpecializedILi4ELi2ELi32ELb0ELb0EEEJSH_NS5_IJNSR_ISE_SB_EES1G_EEEaSI_aSI_NS1B_6fusion15FusionCallbacksIS1F_NS1I_17LinearCombinationIaiaiLNS_15FloatRoundStyleE2EEESH_S1H_JEEENS4_5SM1004TMEM4LOAD26SM100_TMEM_LOAD_16dp32b32xESY_NSZ_INS10_ILi2ELi4ELi3EEES13_NSR_INS5_IJS14_SE_EEENS5_IJSE_SB_EEEEEEENS4_39AutoVectorizingCopyWithAssumedAlignmentILi128EEENS4_14SM90_TMA_STOREES1W_S1Y_S1Y_EEEvvEEEEvNT_6ParamsE)
        /*0de0*/ 	.short	0x0380
        /*0de2*/ 	.short	0x0800


	//----- nvinfo : EIATTR_SW_WAR
	.align		4
.L_56:
        /*0de4*/ 	.byte	0x04, 0x36
        /*0de6*/ 	.short	(.L_58 - .L_57)
.L_57:
        /*0de8*/ 	.word	0x00000008
.L_58:


//--------------------- .nv.callgraph             --------------------------
	.section	.nv.callgraph,"",@"SHT_CUDA_CALLGRAPH"
	.align	4
	.sectionentsize	8
	.align		4
        /*0000*/ 	.word	0x00000000
	.align		4
        /*0004*/ 	.word	0xffffffff
	.align		4
        /*0008*/ 	.word	index@(_ZN7cutlass13device_kernelINS_4gemm6kernel13GemmUniversalIN4cute5tupleIJiiiiEEENS1_10collective13CollectiveMmaINS1_35MainloopSm100TmaUmmaWarpSpecializedILi20ELi2ELi4ENS5_IJNS4_1CILi1EEESB_SB_EEEEENS5_IJNSA_ILi64EEENSA_ILi256EEENSA_ILi32EEEEEEaNS5_IJlSB_lEEEaSI_NS4_8TiledMMAINS4_8MMA_AtomIJNS4_15SM100_MMA_S8_SSIaaiLi64ELi256ELNS4_4UMMA5MajorE0ELSN_0ELNSM_8SaturateE0EEEEEENS4_6LayoutISC_NS5_IJNSA_ILi0EEESS_SS_EEEEENS5_IJNS4_10UnderscoreESV_SV_EEEEENS4_13SM90_TMA_LOADENS4_14ComposedLayoutINS4_7SwizzleILi1ELi4ELi3EEENS4_18smem_ptr_flag_bitsILi8EEENSR_INS5_IJNSA_ILi8EEESG_EEENS5_IJSG_SB_EEEEEEEvNS4_8identityESY_S18_vS19_EENS_8epilogue10collective18CollectiveEpilogueINS1B_23Sm100TmaWarpSpecializedILi4ELi2ELi32ELb0ELb0EEEJSH_NS5_IJNSR_ISE_SB_EES1G_EEEaSI_aSI_NS1B_6fusion15FusionCallbacksIS1F_NS1I_17LinearCombinationIaiaiLNS_15FloatRoundStyleE2EEESH_S1H_JEEENS4_5SM1004TMEM4LOAD26SM100_TMEM_LOAD_16dp32b32xESY_NSZ_INS10_ILi2ELi4ELi3EEES13_NSR_INS5_IJS14_SE_EEENS5_IJSE_SB_EEEEEEENS4_39AutoVectorizingCopyWithAssumedAlignmentILi128EEENS4_14SM90_TMA_STOREES1W_S1Y_S1Y_EEEvvEEEEvNT_6ParamsE)
	.align		4
        /*000c*/ 	.word	index@(__assertfail)
	.align		4
        /*0010*/ 	.word	0x00000000
	.align		4
        /*0014*/ 	.word	0xfffffffe
	.align		4
        /*0018*/ 	.word	0x00000000
	.align		4
        /*001c*/ 	.word	0xfffffffd
	.align		4
        /*0020*/ 	.word	0x00000000
	.align		4
        /*0024*/ 	.word	0xfffffffc


//--------------------- .nv.constant4             --------------------------
	.section	.nv.constant4,"a",@progbits
	.align	8
	.align		8
.nv.constant4:
        /*0000*/ 	.dword	__assertfail
	.align		8
        /*0008*/ 	.dword	__unnamed_1
	.align		8
        /*0010*/ 	.dword	__unnamed_2
	.align		8
        /*0018*/ 	.dword	__unnamed_3
	.align		8
        /*0020*/ 	.dword	_ZN40_INTERNAL_29b8e5c4_4_k_cu_d99927aa_288304cuda3std3__45__cpo5beginE
	.align		8
        /*0028*/ 	.dword	_ZN40_INTERNAL_29b8e5c4_4_k_cu_d99927aa_288304cuda3std3__45__cpo3endE
	.align		8
        /*0030*/ 	.dword	_ZN40_INTERNAL_29b8e5c4_4_k_cu_d99927aa_288304cuda3std3__45__cpo6cbeginE
	.align		8
        /*0038*/ 	.dword	_ZN40_INTERNAL_29b8e5c4_4_k_cu_d99927aa_288304cuda3std3__45__cpo4cendE
	.align		8
        /*0040*/ 	.dword	_ZN40_INTERNAL_29b8e5c4_4_k_cu_d99927aa_288304cuda3std3__442_GLOBAL__N__29b8e5c4_4_k_cu_d99927aa_288306ignoreE
	.align		8
        /*0048*/ 	.dword	_ZN40_INTERNAL_29b8e5c4_4_k_cu_d99927aa_288304cuda3std3__419piecewise_constructE
	.align		8
        /*0050*/ 	.dword	_ZN40_INTERNAL_29b8e5c4_4_k_cu_d99927aa_288304cuda3std3__48in_placeE
	.align		8
        /*0058*/ 	.dword	_ZN40_INTERNAL_29b8e5c4_4_k_cu_d99927aa_288304cuda3std6ranges3__45__cpo4swapE
	.align		8
        /*0060*/ 	.dword	_ZN40_INTERNAL_29b8e5c4_4_k_cu_d99927aa_288304cuda3std6ranges3__45__cpo9iter_moveE
	.align		8
        /*0068*/ 	.dword	_ZN40_INTERNAL_29b8e5c4_4_k_cu_d99927aa_288304cute7productE
	.align		8
        /*0070*/ 	.dword	_ZN40_INTERNAL_29b8e5c4_4_k_cu_d99927aa_288304cute1_E
	.align		8
        /*0078*/ 	.dword	$str$25
	.align		8
        /*0080*/ 	.dword	$str$26
	.align		8
        /*0088*/ 	.dword	$str$27
	.align		8
        /*0090*/ 	.dword	$str$28


//--------------------- .text._ZN7cutlass13device_kernelINS_4gemm6kernel13GemmUniversalIN4cute5tupleIJiiiiEEENS1_10collective13CollectiveMmaINS1_35MainloopSm100TmaUmmaWarpSpecializedILi20ELi2ELi4ENS5_IJNS4_1CILi1EEESB_SB_EEEEENS5_IJNSA_ILi64EEENSA_ILi256EEENSA_ILi32EEEEEEaNS5_IJlSB_lEEEaSI_NS4_8TiledMMAINS4_8MMA_AtomIJNS4_15SM100_MMA_S8_SSIaaiLi64ELi256ELNS4_4UMMA5MajorE0ELSN_0ELNSM_8SaturateE0EEEEEENS4_6LayoutISC_NS5_IJNSA_ILi0EEESS_SS_EEEEENS5_IJNS4_10UnderscoreESV_SV_EEEEENS4_13SM90_TMA_LOADENS4_14ComposedLayoutINS4_7SwizzleILi1ELi4ELi3EEENS4_18smem_ptr_flag_bitsILi8EEENSR_INS5_IJNSA_ILi8EEESG_EEENS5_IJSG_SB_EEEEEEEvNS4_8identityESY_S18_vS19_EENS_8epilogue10collective18CollectiveEpilogueINS1B_23Sm100TmaWarpSpecializedILi4ELi2ELi32ELb0ELb0EEEJSH_NS5_IJNSR_ISE_SB_EES1G_EEEaSI_aSI_NS1B_6fusion15FusionCallbacksIS1F_NS1I_17LinearCombinationIaiaiLNS_15FloatRoundStyleE2EEESH_S1H_JEEENS4_5SM1004TMEM4LOAD26SM100_TMEM_LOAD_16dp32b32xESY_NSZ_INS10_ILi2ELi4ELi3EEES13_NSR_INS5_IJS14_SE_EEENS5_IJSE_SB_EEEEEEENS4_39AutoVectorizingCopyWithAssumedAlignmentILi128EEENS4_14SM90_TMA_STOREES1W_S1Y_S1Y_EEEvvEEEEvNT_6ParamsE --------------------------
	.section	.text._ZN7cutlass13device_kernelINS_4gemm6kernel13GemmUniversalIN4cute5tupleIJiiiiEEENS1_10collective13CollectiveMmaINS1_35MainloopSm100TmaUmmaWarpSpecializedILi20ELi2ELi4ENS5_IJNS4_1CILi1EEESB_SB_EEEEENS5_IJNSA_ILi64EEENSA_ILi256EEENSA_ILi32EEEEEEaNS5_IJlSB_lEEEaSI_NS4_8TiledMMAINS4_8MMA_AtomIJNS4_15SM100_MMA_S8_SSIaaiLi64ELi256ELNS4_4UMMA5MajorE0ELSN_0ELNSM_8SaturateE0EEEEEENS4_6LayoutISC_NS5_IJNSA_ILi0EEESS_SS_EEEEENS5_IJNS4_10UnderscoreESV_SV_EEEEENS4_13SM90_TMA_LOADENS4_14ComposedLayoutINS4_7SwizzleILi1ELi4ELi3EEENS4_18smem_ptr_flag_bitsILi8EEENSR_INS5_IJNSA_ILi8EEESG_EEENS5_IJSG_SB_EEEEEEEvNS4_8identityESY_S18_vS19_EENS_8epilogue10collective18CollectiveEpilogueINS1B_23Sm100TmaWarpSpecializedILi4ELi2ELi32ELb0ELb0EEEJSH_NS5_IJNSR_ISE_SB_EES1G_EEEaSI_aSI_NS1B_6fusion15FusionCallbacksIS1F_NS1I_17LinearCombinationIaiaiLNS_15FloatRoundStyleE2EEESH_S1H_JEEENS4_5SM1004TMEM4LOAD26SM100_TMEM_LOAD_16dp32b32xESY_NSZ_INS10_ILi2ELi4ELi3EEES13_NSR_INS5_IJS14_SE_EEENS5_IJSE_SB_EEEEEEENS4_39AutoVectorizingCopyWithAssumedAlignmentILi128EEENS4_14SM90_TMA_STOREES1W_S1Y_S1Y_EEEvvEEEEvNT_6ParamsE,"ax",@progbits
	.align	128
.text._ZN7cutlass13device_kernelINS_4gemm6kernel13GemmUniversalIN4cute5tupleIJiiiiEEENS1_10collective13CollectiveMmaINS1_35MainloopSm100TmaUmmaWarpSpecializedILi20ELi2ELi4ENS5_IJNS4_1CILi1EEESB_SB_EEEEENS5_IJNSA_ILi64EEENSA_ILi256EEENSA_ILi32EEEEEEaNS5_IJlSB_lEEEaSI_NS4_8TiledMMAINS4_8MMA_AtomIJNS4_15SM100_MMA_S8_SSIaaiLi64ELi256ELNS4_4UMMA5MajorE0ELSN_0ELNSM_8SaturateE0EEEEEENS4_6LayoutISC_NS5_IJNSA_ILi0EEESS_SS_EEEEENS5_IJNS4_10UnderscoreESV_SV_EEEEENS4_13SM90_TMA_LOADENS4_14ComposedLayoutINS4_7SwizzleILi1ELi4ELi3EEENS4_18smem_ptr_flag_bitsILi8EEENSR_INS5_IJNSA_ILi8EEESG_EEENS5_IJSG_SB_EEEEEEEvNS4_8identityESY_S18_vS19_EENS_8epilogue10collective18CollectiveEpilogueINS1B_23Sm100TmaWarpSpecializedILi4ELi2ELi32ELb0ELb0EEEJSH_NS5_IJNSR_ISE_SB_EES1G_EEEaSI_aSI_NS1B_6fusion15FusionCallbacksIS1F_NS1I_17LinearCombinationIaiaiLNS_15FloatRoundStyleE2EEESH_S1H_JEEENS4_5SM1004TMEM4LOAD26SM100_TMEM_LOAD_16dp32b32xESY_NSZ_INS10_ILi2ELi4ELi3EEES13_NSR_INS5_IJS14_SE_EEENS5_IJSE_SB_EEEEEEENS4_39AutoVectorizingCopyWithAssumedAlignmentILi128EEENS4_14SM90_TMA_STOREES1W_S1Y_S1Y_EEEvvEEEEvNT_6ParamsE:
        .type           _ZN7cutlass13device_kernelINS_4gemm6kernel13GemmUniversalIN4cute5tupleIJiiiiEEENS1_10collective13CollectiveMmaINS1_35MainloopSm100TmaUmmaWarpSpecializedILi20ELi2ELi4ENS5_IJNS4_1CILi1EEESB_SB_EEEEENS5_IJNSA_ILi64EEENSA_ILi256EEENSA_ILi32EEEEEEaNS5_IJlSB_lEEEaSI_NS4_8TiledMMAINS4_8MMA_AtomIJNS4_15SM100_MMA_S8_SSIaaiLi64ELi256ELNS4_4UMMA5MajorE0ELSN_0ELNSM_8SaturateE0EEEEEENS4_6LayoutISC_NS5_IJNSA_ILi0EEESS_SS_EEEEENS5_IJNS4_10UnderscoreESV_SV_EEEEENS4_13SM90_TMA_LOADENS4_14ComposedLayoutINS4_7SwizzleILi1ELi4ELi3EEENS4_18smem_ptr_flag_bitsILi8EEENSR_INS5_IJNSA_ILi8EEESG_EEENS5_IJSG_SB_EEEEEEEvNS4_8identityESY_S18_vS19_EENS_8epilogue10collective18CollectiveEpilogueINS1B_23Sm100TmaWarpSpecializedILi4ELi2ELi32ELb0ELb0EEEJSH_NS5_IJNSR_ISE_SB_EES1G_EEEaSI_aSI_NS1B_6fusion15FusionCallbacksIS1F_NS1I_17LinearCombinationIaiaiLNS_15FloatRoundStyleE2EEESH_S1H_JEEENS4_5SM1004TMEM4LOAD26SM100_TMEM_LOAD_16dp32b32xESY_NSZ_INS10_ILi2ELi4ELi3EEES13_NSR_INS5_IJS14_SE_EEENS5_IJSE_SB_EEEEEEENS4_39AutoVectorizingCopyWithAssumedAlignmentILi128EEENS4_14SM90_TMA_STOREES1W_S1Y_S1Y_EEEvvEEEEvNT_6ParamsE,@function
        .size           _ZN7cutlass13device_kernelINS_4gemm6kernel13GemmUniversalIN4cute5tupleIJiiiiEEENS1_10collective13CollectiveMmaINS1_35MainloopSm100TmaUmmaWarpSpecializedILi20ELi2ELi4ENS5_IJNS4_1CILi1EEESB_SB_EEEEENS5_IJNSA_ILi64EEENSA_ILi256EEENSA_ILi32EEEEEEaNS5_IJlSB_lEEEaSI_NS4_8TiledMMAINS4_8MMA_AtomIJNS4_15SM100_MMA_S8_SSIaaiLi64ELi256ELNS4_4UMMA5MajorE0ELSN_0ELNSM_8SaturateE0EEEEEENS4_6LayoutISC_NS5_IJNSA_ILi0EEESS_SS_EEEEENS5_IJNS4_10UnderscoreESV_SV_EEEEENS4_13SM90_TMA_LOADENS4_14ComposedLayoutINS4_7SwizzleILi1ELi4ELi3EEENS4_18smem_ptr_flag_bitsILi8EEENSR_INS5_IJNSA_ILi8EEESG_EEENS5_IJSG_SB_EEEEEEEvNS4_8identityESY_S18_vS19_EENS_8epilogue10collective18CollectiveEpilogueINS1B_23Sm100TmaWarpSpecializedILi4ELi2ELi32ELb0ELb0EEEJSH_NS5_IJNSR_ISE_SB_EES1G_EEEaSI_aSI_NS1B_6fusion15FusionCallbacksIS1F_NS1I_17LinearCombinationIaiaiLNS_15FloatRoundStyleE2EEESH_S1H_JEEENS4_5SM1004TMEM4LOAD26SM100_TMEM_LOAD_16dp32b32xESY_NSZ_INS10_ILi2ELi4ELi3EEES13_NSR_INS5_IJS14_SE_EEENS5_IJSE_SB_EEEEEEENS4_39AutoVectorizingCopyWithAssumedAlignmentILi128EEENS4_14SM90_TMA_STOREES1W_S1Y_S1Y_EEEvvEEEEvNT_6ParamsE,(.L_x_219 - _ZN7cutlass13device_kernelINS_4gemm6kernel13GemmUniversalIN4cute5tupleIJiiiiEEENS1_10collective13CollectiveMmaINS1_35MainloopSm100TmaUmmaWarpSpecializedILi20ELi2ELi4ENS5_IJNS4_1CILi1EEESB_SB_EEEEENS5_IJNSA_ILi64EEENSA_ILi256EEENSA_ILi32EEEEEEaNS5_IJlSB_lEEEaSI_NS4_8TiledMMAINS4_8MMA_AtomIJNS4_15SM100_MMA_S8_SSIaaiLi64ELi256ELNS4_4UMMA5MajorE0ELSN_0ELNSM_8SaturateE0EEEEEENS4_6LayoutISC_NS5_IJNSA_ILi0EEESS_SS_EEEEENS5_IJNS4_10UnderscoreESV_SV_EEEEENS4_13SM90_TMA_LOADENS4_14ComposedLayoutINS4_7SwizzleILi1ELi4ELi3EEENS4_18smem_ptr_flag_bitsILi8EEENSR_INS5_IJNSA_ILi8EEESG_EEENS5_IJSG_SB_EEEEEEEvNS4_8identityESY_S18_vS19_EENS_8epilogue10collective18CollectiveEpilogueINS1B_23Sm100TmaWarpSpecializedILi4ELi2ELi32ELb0ELb0EEEJSH_NS5_IJNSR_ISE_SB_EES1G_EEEaSI_aSI_NS1B_6fusion15FusionCallbacksIS1F_NS1I_17LinearCombinationIaiaiLNS_15FloatRoundStyleE2EEESH_S1H_JEEENS4_5SM1004TMEM4LOAD26SM100_TMEM_LOAD_16dp32b32xESY_NSZ_INS10_ILi2ELi4ELi3EEES13_NSR_INS5_IJS14_SE_EEENS5_IJSE_SB_EEEEEEENS4_39AutoVectorizingCopyWithAssumedAlignmentILi128EEENS4_14SM90_TMA_STOREES1W_S1Y_S1Y_EEEvvEEEEvNT_6ParamsE)
        .other          _ZN7cutlass13device_kernelINS_4gemm6kernel13GemmUniversalIN4cute5tupleIJiiiiEEENS1_10collective13CollectiveMmaINS1_35MainloopSm100TmaUmmaWarpSpecializedILi20ELi2ELi4ENS5_IJNS4_1CILi1EEESB_SB_EEEEENS5_IJNSA_ILi64EEENSA_ILi256EEENSA_ILi32EEEEEEaNS5_IJlSB_lEEEaSI_NS4_8TiledMMAINS4_8MMA_AtomIJNS4_15SM100_MMA_S8_SSIaaiLi64ELi256ELNS4_4UMMA5MajorE0ELSN_0ELNSM_8SaturateE0EEEEEENS4_6LayoutISC_NS5_IJNSA_ILi0EEESS_SS_EEEEENS5_IJNS4_10UnderscoreESV_SV_EEEEENS4_13SM90_TMA_LOADENS4_14ComposedLayoutINS4_7SwizzleILi1ELi4ELi3EEENS4_18smem_ptr_flag_bitsILi8EEENSR_INS5_IJNSA_ILi8EEESG_EEENS5_IJSG_SB_EEEEEEEvNS4_8identityESY_S18_vS19_EENS_8epilogue10collective18CollectiveEpilogueINS1B_23Sm100TmaWarpSpecializedILi4ELi2ELi32ELb0ELb0EEEJSH_NS5_IJNSR_ISE_SB_EES1G_EEEaSI_aSI_NS1B_6fusion15FusionCallbacksIS1F_NS1I_17LinearCombinationIaiaiLNS_15FloatRoundStyleE2EEESH_S1H_JEEENS4_5SM1004TMEM4LOAD26SM100_TMEM_LOAD_16dp32b32xESY_NSZ_INS10_ILi2ELi4ELi3EEES13_NSR_INS5_IJS14_SE_EEENS5_IJSE_SB_EEEEEEENS4_39AutoVectorizingCopyWithAssumedAlignmentILi128EEENS4_14SM90_TMA_STOREES1W_S1Y_S1Y_EEEvvEEEEvNT_6ParamsE,@"STO_CUDA_ENTRY STV_DEFAULT"
_ZN7cutlass13device_kernelINS_4gemm6kernel13GemmUniversalIN4cute5tupleIJiiiiEEENS1_10collective13CollectiveMmaINS1_35MainloopSm100TmaUmmaWarpSpecializedILi20ELi2ELi4ENS5_IJNS4_1CILi1EEESB_SB_EEEEENS5_IJNSA_ILi64EEENSA_ILi256EEENSA_ILi32EEEEEEaNS5_IJlSB_lEEEaSI_NS4_8TiledMMAINS4_8MMA_AtomIJNS4_15SM100_MMA_S8_SSIaaiLi64ELi256ELNS4_4UMMA5MajorE0ELSN_0ELNSM_8SaturateE0EEEEEENS4_6LayoutISC_NS5_IJNSA_ILi0EEESS_SS_EEEEENS5_IJNS4_10UnderscoreESV_SV_EEEEENS4_13SM90_TMA_LOADENS4_14ComposedLayoutINS4_7SwizzleILi1ELi4ELi3EEENS4_18smem_ptr_flag_bitsILi8EEENSR_INS5_IJNSA_ILi8EEESG_EEENS5_IJSG_SB_EEEEEEEvNS4_8identityESY_S18_vS19_EENS_8epilogue10collective18CollectiveEpilogueINS1B_23Sm100TmaWarpSpecializedILi4ELi2ELi32ELb0ELb0EEEJSH_NS5_IJNSR_ISE_SB_EES1G_EEEaSI_aSI_NS1B_6fusion15FusionCallbacksIS1F_NS1I_17LinearCombinationIaiaiLNS_15FloatRoundStyleE2EEESH_S1H_JEEENS4_5SM1004TMEM4LOAD26SM100_TMEM_LOAD_16dp32b32xESY_NSZ_INS10_ILi2ELi4ELi3EEES13_NSR_INS5_IJS14_SE_EEENS5_IJSE_SB_EEEEEEENS4_39AutoVectorizingCopyWithAssumedAlignmentILi128EEENS4_14SM90_TMA_STOREES1W_S1Y_S1Y_EEEvvEEEEvNT_6ParamsE:
[----:B------:R-:W1:Y:S01]  /*0000*/  LDC R1, c[0x0][0x37c] ;  /* 0x0000df00ff017b82 */ /* 0x000e620000000800 */
[----:B------:R-:W2:Y:S01]  /*0010*/  S2R R103, SR_TID.X ;  /* 0x0000000000677919 */ /* 0x000ea20000002100 */
[----:B------:R-:W3:Y:S01]  /*0020*/  LDCU.64 UR4, c[0x0][0x890] ;  /* 0x00011200ff0477ac */ /* 0x000ee20008000a00 */
[----:B------:R-:W-:Y:S02]  /*0030*/  PRMT R91, RZ, 0x7610, R91 ;  /* 0x00007610ff5b7816 */ /* 0x000fe4000000005b */
[----:B------:R-:W-:Y:S01]  /*0040*/  ELECT P5, URZ, PT ;  /* 0x0000000000ff782f */ /* 0x000fe200038a0000 */
[----:B------:R-:W4:Y:S01]  /*0050*/  LDCU.64 UR46, c[0x0][0x358] ;  /* 0x00006b00ff2e77ac */ /* 0x000f220008000a00 */
[----:B---3--:R-:W-:-:S04]  /*0060*/  UISETP.NE.U32.AND UP0, UPT, UR4, URZ, UPT ;  /* 0x000000ff0400728c */ /* 0x008fc8000bf05070 */
[----:B------:R-:W-:Y:S01]  /*0070*/  UISETP.NE.AND.EX UP0, UPT, UR5, URZ, UPT, UP0 ;  /* 0x000000ff0500728c */ /* 0x000fe2000bf05300 */
[----:B--2---:R-:W-:-:S05]  /*0080*/  SHF.R.U32.HI R96, RZ, 0x5, R103 ;  /* 0x00000005ff607819 */ /* 0x004fca0000011667 */
[----:B------:R-:W2:Y:S02]  /*0090*/  SHFL.IDX PT, R0, R96, RZ, 0x1f ;  /* 0x00001fff60007589 */ /* 0x000ea400000e0000 */
[----:B--2---:R-:W-:Y:S01]  /*00a0*/  R2UR UR8, R0 ;  /* 0x00000000000872ca */ /* 0x004fe200000e0000 */
[----:B-1--4-:R-:W-:-:S14]  /*00b0*/  BRA.U UP0, `(.L_x_0) ;  /* 0x00000001002c7547 */ /* 0x012fdc000b800000 */
[----:B------:R-:W1:Y:S02]  /*00c0*/  LDCU.64 UR6, c[0x0][0x888] ;  /* 0x00011100ff0677ac */ /* 0x000e640008000a00 */
[----:B-1----:R-:W-:-:S04]  /*00d0*/  UISETP.NE.U32.AND UP0, UPT, UR6, URZ, UPT ;  /* 0x000000ff0600728c */ /* 0x002fc8000bf05070 */
[----:B------:R-:W-:-:S09]  /*00e0*/  UISETP.NE.AND.EX UP0, UPT, UR7, URZ, UPT, UP0 ;  /* 0x000000ff0700728c */ /* 0x000fd2000bf05300 */
[----:B------:R-:W-:Y:S05]  /*00f0*/  BRA.U !UP0, `(.L_x_1) ;  /* 0x0000000108107547 */ /* 0x000fea000b800000 */
[----:B------:R-:W1:Y:S02]  /*0100*/  LDC.64 R50, c[0x0][0x888] ;  /* 0x00022200ff327b82 */ /* 0x000e640000000a00 */
[----:B-1----:R1:W5:Y:S01]  /*0110*/  LDG.E R50, desc[UR46][R50.64] ;  /* 0x0000002e32327981 */ /* 0x002362000c1e1900 */
[----:B------:R-:W-:Y:S01]  /*0120*/  HFMA2 R91, -RZ, RZ, 0, 5.9604644775390625e-08 ;  /* 0x00000001ff5b7431 */ /* 0x000fe200000001ff */
[----:B------:R-:W-:Y:S05]  /*0130*/  BRA `(.L_x_0) ;  /* 0x00000000000c7947 */ /* 0x000fea0003800000 */
.L_x_1:
[----:B------:R-:W1:Y:S01]  /*0140*/  LDCU UR6, c[0x0][0x880] ;  /* 0x00011000ff0677ac */ /* 0x000e620008000800 */
[----:B------:R-:W-:Y:S01]  /*0150*/  HFMA2 R91, -RZ, RZ, 0, 5.9604644775390625e-08 ;  /* 0x00000001ff5b7431 */ /* 0x000fe200000001ff */
[----:B-1----:R-:W-:-:S07]  /*0160*/  MOV R50, UR6 ;  /* 0x0000000600327c02 */ /* 0x002fce0008000f00 */
.L_x_0:
[----:B------:R-:W2:Y:S02]  /*0170*/  LDCU.64 UR6, c[0x0][0x8b0] ;  /* 0x00011600ff0677ac */ /* 0x000ea40008000a00 */
[----:B--2---:R-:W-:-:S04]  /*0180*/  UISETP.NE.U32.AND UP0, UPT, UR6, URZ, UPT ;  /* 0x000000ff0600728c */ /* 0x004fc8000bf05070 */
[----:B------:R-:W-:-:S09]  /*0190*/  UISETP.NE.AND.EX UP0, UPT, UR7, URZ, UPT, UP0 ;  /* 0x000000ff0700728c */ /* 0x000fd2000bf05300 */
[----:B------:R-:W-:Y:S05]  /*01a0*/  BRA.U UP0, `(.L_x_2) ;  /* 0x0000000100247547 */ /* 0x000fea000b800000 */
[----:B------:R-:W2:Y:S02]  /*01b0*/  LDCU.64 UR6, c[0x0][0x8a8] ;  /* 0x00011500ff0677ac */ /* 0x000ea40008000a00 */
[----:B--2---:R-:W-:-:S04]  /*01c0*/  UISETP.NE.U32.AND UP0, UPT, UR6, URZ, UPT ;  /* 0x000000ff0600728c */ /* 0x004fc8000bf05070 */
[----:B------:R-:W-:-:S09]  /*01d0*/  UISETP.NE.AND.EX UP0, UPT, UR7, URZ, UPT, UP0 ;  /* 0x000000ff0700728c */ /* 0x000fd2000bf05300 */
[----:B------:R-:W-:Y:S05]  /*01e0*/  BRA.U !UP0, `(.L_x_3) ;  /* 0x00000001080c7547 */ /* 0x000fea000b800000 */
[----:B------:R-:W2:Y:S02]  /*01f0*/  LDC.64 R2, c[0x0][0x8a8] ;  /* 0x00022a00ff027b82 */ /* 0x000ea40000000a00 */
[----:B--2---:R2:W5:Y:S01]  /*0200*/  LDG.E R47, desc[UR46][R2.64] ;  /* 0x0000002e022f7981 */ /* 0x004562000c1e1900 */
[----:B------:R-:W-:Y:S05]  /*0210*/  BRA `(.L_x_2) ;  /* 0x0000000000087947 */ /* 0x000fea0003800000 */
.L_x_3:
[----:B------:R-:W2:Y:S02]  /*0220*/  LDCU UR6, c[0x0][0x8a0] ;  /* 0x00011400ff0677ac */ /* 0x000ea40008000800 */
[----:B--2---:R-:W-:Y:S02]  /*0230*/  MOV R47, UR6 ;  /* 0x00000006002f7c02 */ /* 0x004fe40008000f00 */
.L_x_2:
[----:B------:R-:W-:Y:S01]  /*0240*/  IMAD.U32 R0, RZ, RZ, UR8 ;  /* 0x00000008ff007e24 */ /* 0x000fe2000f8e00ff */
[----:B------:R-:W-:Y:S04]  /*0250*/  BSSY.RECONVERGENT B0, `(.L_x_4) ;  /* 0x000000c000007945 */ /* 0x000fe80003800200 */
[C---:B------:R-:W-:Y:S02]  /*0260*/  ISETP.NE.OR P1, PT, R0.reuse, 0x1, !P5 ;  /* 0x000000010000780c */ /* 0x040fe40006f25670 */
[----:B------:R-:W-:-:S11]  /*0270*/  ISETP.NE.OR P0, PT, R0, 0x3, !P5 ;  /* 0x000000030000780c */ /* 0x000fd60006f05670 */
[----:B------:R-:W-:Y:S05]  /*0280*/  @P1 BRA `(.L_x_5) ;  /* 0x0000000000201947 */ /* 0x000fea0003800000 */
[----:B------:R-:W3:Y:S02]  /*0290*/  LDCU.64 UR6, c[0x0][0x348] ;  /* 0x00006900ff0677ac */ /* 0x000ee40008000a00 */
[----:B---3--:R-:W-:Y:S02]  /*02a0*/  UIADD3 UR10, UP1, UPT, UR6, 0x80, URZ ;  /* 0x00000080060a7890 */ /* 0x008fe4000ff3e0ff */
[----:B------:R-:W-:Y:S02]  /*02b0*/  UIADD3 UR6, UP0, UPT, UR6, 0x180, URZ ;  /* 0x0000018006067890 */ /* 0x000fe4000ff1e0ff */
[----:B------:R-:W-:Y:S02]  /*02c0*/  UIADD3.X UR11, UPT, UPT, URZ, UR7, URZ, UP1, !UPT ;  /* 0x00000007ff0b7290 */ /* 0x000fe40008ffe4ff */
[----:B------:R-:W-:-:S07]  /*02d0*/  UIADD3.X UR7, UPT, UPT, URZ, UR7, URZ, UP0, !UPT ;  /* 0x00000007ff077290 */ /* 0x000fce00087fe4ff */
[----:B------:R3:W-:Y:S02]  /*02e0*/  UTMACCTL.PF [UR10] ;  /* 0x000000000a0079b9 */ /* 0x0007e40008040000 */
[----:B------:R3:W-:Y:S02]  /*02f0*/  UTMACCTL.PF [UR6] ;  /* 0x00000000060079b9 */ /* 0x0007e40008040000 */
[----:B---3--:R-:W-:Y:S01]  /*0300*/  NOP ;  /* 0x0000000000007918 */ /* 0x008fe20000000000 */
.L_x_5:
[----:B------:R-:W-:Y:S05]  /*0310*/  BSYNC.RECONVERGENT B0 ;  /* 0x0000000000007941 */ /* 0x000fea0003800200 */
.L_x_4:
[----:B------:R-:W-:Y:S04]  /*0320*/  BSSY.RECONVERGENT B0, `(.L_x_6) ;  /* 0x000000a000007945 */ /* 0x000fe80003800200 */
        /* <DEDUP_REMOVED lines=9> */
.L_x_7:
[----:B------:R-:W-:Y:S05]  /*03c0*/  BSYNC.RECONVERGENT B0 ;  /* 0x0000000000007941 */ /* 0x000fea0003800200 */
.L_x_6:
[----:B------:R-:W3:Y:S01]  /*03d0*/  LDCU.64 UR6, c[0x0][0x888] ;  /* 0x00011100ff0677ac */ /* 0x000ee20008000a00 */
[----:B------:R-:W-:Y:S02]  /*03e0*/  UISETP.EQ.U32.AND UP1, UPT, UR4, URZ, UPT ;  /* 0x000000ff0400728c */ /* 0x000fe4000bf22070 */
[----:B------:R-:W-:Y:S02]  /*03f0*/  UPLOP3.LUT UP2, UPT, UPT, UPT, UPT, 0x80, 0x8 ;  /* 0x000000000008789c */ /* 0x000fe40003f4f070 */
[----:B---3--:R-:W-:-:S04]  /*0400*/  UISETP.NE.U32.AND UP0, UPT, UR6, URZ, UPT ;  /* 0x000000ff0600728c */ /* 0x008fc8000bf05070 */
[----:B------:R-:W-:-:S04]  /*0410*/  UISETP.NE.AND.EX UP0, UPT, UR7, URZ, UPT, UP0 ;  /* 0x000000ff0700728c */ /* 0x000fc8000bf05300 */
[----:B------:R-:W-:-:S04]  /*0420*/  UISETP.EQ.OR.EX UP3, UPT, UR5, URZ, !UP0, UP1 ;  /* 0x000000ff0500728c */ /* 0x000fc8000c762710 */
[----:B------:R-:W-:-:S05]  /*0430*/  UP2UR UR50, UPR, URZ, 0x8 ;  /* 0x00000008ff327883 */ /* 0x000fca0008000000 */
[----:B------:R-:W-:Y:S07]  /*0440*/  BRA.U !UP3, `(.L_x_8) ;  /* 0x000000010b207547 */ /* 0x000fee000b800000 */
[----:B-----5:R-:W-:Y:S01]  /*0450*/  R2UR UR6, R50 ;  /* 0x00000000320672ca */ /* 0x020fe200000e0000 */
[----:B------:R-:W-:Y:S02]  /*0460*/  UISETP.NE.U32.AND UP2, UPT, UR4, URZ, UPT ;  /* 0x000000ff0400728c */ /* 0x000fe4000bf45070 */
[----:B------:R-:W-:Y:S02]  /*0470*/  USEL UR4, URZ, 0xffffffff, UP0 ;  /* 0xffffffffff047887 */ /* 0x000fe40008000000 */
[----:B------:R-:W-:-:S08]  /*0480*/  UISETP.NE.AND.EX UP2, UPT, UR5, URZ, UPT, UP2 ;  /* 0x000000ff0500728c */ /* 0x000fd0000bf45320 */
[----:B------:R-:W-:-:S04]  /*0490*/  UISETP.NE.AND UP1, UPT, UR6, URZ, UPT ;  /* 0x000000ff0600728c */ /* 0x000fc8000bf25270 */
[----:B------:R-:W-:-:S04]  /*04a0*/  @!UP2 USEL UR4, URZ, 0xffffffff, UP1 ;  /* 0xffffffffff04a887 */ /* 0x000fc80008800000 */
[----:B------:R-:W-:-:S04]  /*04b0*/  ULOP3.LUT UR4, UR4, 0x1, URZ, 0xc0, !UPT ;  /* 0x0000000104047892 */ /* 0x000fc8000f8ec0ff */
[----:B------:R-:W-:-:S11]  /*04c0*/  UISETP.NE.U32.AND UP2, UPT, UR4, 0x1, UPT ;  /* 0x000000010400788c */ /* 0x000fd6000bf45070 */
.L_x_8:
[----:B--2---:R-:W2:Y:S01]  /*04d0*/  SHFL.IDX PT, R2, R96, RZ, 0x1f ;  /* 0x00001fff60027589 */ /* 0x004ea200000e0000 */
[----:B------:R-:W-:-:S04]  /*04e0*/  UISETP.NE.AND UP1, UPT, UR8, 0x2, UPT ;  /* 0x000000020800788c */ /* 0x000fc8000bf25270 */
[----:B------:R-:W-:Y:S01]  /*04f0*/  USEL UR6, URZ, 0x1, UP1 ;  /* 0x00000001ff067887 */ /* 0x000fe20008800000 */
[----:B--2---:R-:W-:-:S13]  /*0500*/  ISETP.NE.AND P0, PT, R2, RZ, PT ;  /* 0x000000ff0200720c */ /* 0x004fda0003f05270 */
[----:B------:R-:W-:Y:S05]  /*0510*/  @P0 BRA `(.L_x_9) ;  /* 0x0000000000d40947 */ /* 0x000fea0003800000 */
[----:B------:R-:W-:Y:S01]  /*0520*/  ELECT P0, URZ, PT ;  /* 0x0000000000ff782f */ /* 0x000fe20003800000 */
[----:B------:R-:W-:-:S12]  /*0530*/  BSSY.RECONVERGENT B0, `(.L_x_9) ;  /* 0x0000033000007945 */ /* 0x000fd80003800200 */
[----:B------:R-:W-:Y:S05]  /*0540*/  @!P0 BRA `(.L_x_10) ;  /* 0x0000000000c48947 */ /* 0x000fea0003800000 */
[----:B------:R-:W2:Y:S01]  /*0550*/  S2UR UR5, SR_CgaCtaId ;  /* 0x00000000000579c3 */ /* 0x000ea20000008800 */
[----:B------:R-:W-:Y:S01]  /*0560*/  UMOV UR7, 0x400 ;  /* 0x0000040000077882 */ /* 0x000fe20000000000 */
[----:B------:R-:W-:Y:S02]  /*0570*/  UMOV UR4, 0x1 ;  /* 0x0000000100047882 */ /* 0x000fe40000000000 */
[----:B------:R-:W-:-:S04]  /*0580*/  UIADD3 UR10, UPT, UPT, -UR4, 0x100000, URZ ;  /* 0x00100000040a7890 */ /* 0x000fc8000fffe1ff */
[----:B------:R-:W-:Y:S02]  /*0590*/  USHF.L.U32 UR11, UR10, 0xb, URZ ;  /* 0x0000000b0a0b7899 */ /* 0x000fe400080006ff */
[----:B------:R-:W-:Y:S02]  /*05a0*/  USHF.L.U32 UR10, UR10, 0x1, URZ ;  /* 0x000000010a0a7899 */ /* 0x000fe400080006ff */
[----:B--2---:R-:W-:Y:S01]  /*05b0*/  ULEA UR5, UR5, UR7, 0x18 ;  /* 0x0000000705057291 */ /* 0x004fe2000f8ec0ff */
[----:B------:R-:W2:Y:S11]  /*05c0*/  FENCE.VIEW.ASYNC.S ;  /* 0x00000000000073c6 */ /* 0x000eb60000000000 */
[----:B--2---:R2:W3:Y:S01]  /*05d0*/  SYNCS.EXCH.64 URZ, [UR5], UR10 ;  /* 0x0000000a05ff75b2 */ /* 0x0044e20008000100 */
[----:B------:R2:W4:Y:S01]  /*05e0*/  SYNCS.EXCH.64 URZ, [UR5+0xa0], UR10 ;  /* 0x0000a00a05ff75b2 */ /* 0x0005220008000100 */
[----:B------:R2:W1:Y:S01]  /*05f0*/  SYNCS.EXCH.64 URZ, [UR5+0x8], UR10 ;  /* 0x0000080a05ff75b2 */ /* 0x0004620008000100 */
        /* <DEDUP_REMOVED lines=36> */
[----:B------:R2:W1:Y:S02]  /*0840*/  SYNCS.EXCH.64 URZ, [UR5+0x138], UR10 ;  /* 0x0001380a05ff75b2 */ /* 0x0004640008000100 */
[----:B--234-:R-:W-:Y:S01]  /*0850*/  NOP ;  /* 0x0000000000007918 */ /* 0x01cfe20000000000 */
.L_x_10:
[----:B------:R-:W-:Y:S05]  /*0860*/  BSYNC.RECONVERGENT B0 ;  /* 0x0000000000007941 */ /* 0x000fea0003800200 */
.L_x_9:
[----:B------:R-:W2:Y:S01]  /*0870*/  SHFL.IDX PT, R2, R96, RZ, 0x1f ;  /* 0x00001fff60027589 */ /* 0x000ea200000e0000 */
[----:B------:R-:W-:Y:S01]  /*0880*/  NOP ;  /* 0x0000000000007918 */ /* 0x000fe20000000000 */
[----:B--2---:R-:W-:-:S13]  /*0890*/  ISETP.NE.AND P0, PT, R2, 0x1, PT ;  /* 0x000000010200780c */ /* 0x004fda0003f05270 */
[----:B------:R-:W-:Y:S05]  /*08a0*/  @P0 BRA `(.L_x_11) ;  /* 0x0000000000580947 */ /* 0x000fea0003800000 */
[----:B------:R-:W2:Y:S01]  /*08b0*/  S2UR UR7, SR_CgaCtaId ;  /* 0x00000000000779c3 */ /* 0x000ea20000008800 */
[----:B------:R-:W-:Y:S01]  /*08c0*/  UMOV UR9, 0x400 ;  /* 0x0000040000097882 */ /* 0x000fe20000000000 */
[----:B------:R-:W-:Y:S01]  /*08d0*/  UMOV UR5, 0x20 ;  /* 0x0000002000057882 */ /* 0x000fe20000000000 */
[----:B------:R-:W-:Y:S01]  /*08e0*/  UMOV UR4, 0x80 ;  /* 0x0000008000047882 */ /* 0x000fe20000000000 */
[----:B------:R-:W-:-:S04]  /*08f0*/  UIADD3 UR10, UPT, UPT, -UR5, 0x100000, URZ ;  /* 0x00100000050a7890 */ /* 0x000fc8000fffe1ff */
[----:B------:R-:W-:Y:S02]  /*0900*/  USHF.L.U32 UR11, UR10, 0xb, URZ ;  /* 0x0000000b0a0b7899 */ /* 0x000fe400080006ff */
[----:B------:R-:W-:Y:S02]  /*0910*/  USHF.L.U32 UR10, UR10, 0x1, URZ ;  /* 0x000000010a0a7899 */ /* 0x000fe400080006ff */
[----:B------:R-:W-:-:S04]  /*0920*/  UIADD3 UR4, UPT, UPT, -UR4, 0x100000, URZ ;  /* 0x0010000004047890 */ /* 0x000fc8000fffe1ff */
[----:B------:R-:W-:Y:S02]  /*0930*/  USHF.L.U32 UR5, UR4, 0xb, URZ ;  /* 0x0000000b04057899 */ /* 0x000fe400080006ff */
[----:B------:R-:W-:Y:S01]  /*0940*/  USHF.L.U32 UR4, UR4, 0x1, URZ ;  /* 0x0000000104047899 */ /* 0x000fe200080006ff */
[----:B------:R-:W-:Y:S01]  /*0950*/  ELECT P0, URZ, PT ;  /* 0x0000000000ff782f */ /* 0x000fe20003800000 */
[----:B--2---:R-:W-:Y:S01]  /*0960*/  ULEA UR7, UR7, UR9, 0x18 ;  /* 0x0000000907077291 */ /* 0x004fe2000f8ec0ff */
[----:B------:R-:W2:Y:S11]  /*0970*/  FENCE.VIEW.ASYNC.S ;  /* 0x00000000000073c6 */ /* 0x000eb60000000000 */
[----:B--2---:R2:W3:Y:S01]  /*0980*/  SYNCS.EXCH.64 URZ, [UR7+0x140], UR10 ;  /* 0x0001400a07ff75b2 */ /* 0x0044e20008000100 */
[----:B------:R2:W4:Y:S01]  /*0990*/  SYNCS.EXCH.64 URZ, [UR7+0x160], UR4 ;  /* 0x0001600407ff75b2 */ /* 0x0005220008000100 */
[----:B------:R2:W1:Y:S01]  /*09a0*/  SYNCS.EXCH.64 URZ, [UR7+0x148], UR10 ;  /* 0x0001480a07ff75b2 */ /* 0x0004620008000100 */
[----:B------:R2:W1:Y:S01]  /*09b0*/  SYNCS.EXCH.64 URZ, [UR7+0x168], UR4 ;  /* 0x0001680407ff75b2 */ /* 0x0004620008000100 */
[----:B------:R2:W1:Y:S01]  /*09c0*/  SYNCS.EXCH.64 URZ, [UR7+0x150], UR10 ;  /* 0x0001500a07ff75b2 */ /* 0x0004620008000100 */
[----:B------:R2:W1:Y:S01]  /*09d0*/  SYNCS.EXCH.64 URZ, [UR7+0x170], UR4 ;  /* 0x0001700407ff75b2 */ /* 0x0004620008000100 */
[----:B------:R2:W1:Y:S01]  /*09e0*/  SYNCS.EXCH.64 URZ, [UR7+0x158], UR10 ;  /* 0x0001580a07ff75b2 */ /* 0x0004620008000100 */
[----:B------:R2:W1:Y:S01]  /*09f0*/  SYNCS.EXCH.64 URZ, [UR7+0x178], UR4 ;  /* 0x0001780407ff75b2 */ /* 0x0004620008000100 */
[----:B------:R-:W-:Y:S01]  /*0a00*/  NOP ;  /* 0x0000000000007918 */ /* 0x000fe20000000000 */
.L_x_11:
[----:B------:R-:W2:Y:S01]  /*0a10*/  SHFL.IDX PT, R2, R96, RZ, 0x1f ;  /* 0x00001fff60027589 */ /* 0x000ea200000e0000 */
[----:B------:R-:W-:Y:S01]  /*0a20*/  NOP ;  /* 0x0000000000007918 */ /* 0x000fe20000000000 */
[----:B--2---:R-:W-:-:S13]  /*0a30*/  ISETP.NE.AND P0, PT, R2, 0x3, PT ;  /* 0x000000030200780c */ /* 0x004fda0003f05270 */
[----:B------:R-:W-:Y:S05]  /*0a40*/  @P0 BRA `(.L_x_12) ;  /* 0x0000000000300947 */ /* 0x000fea0003800000 */
[----:B------:R-:W2:Y:S01]  /*0a50*/  S2UR UR5, SR_CgaCtaId ;  /* 0x00000000000579c3 */ /* 0x000ea20000008800 */
[----:B------:R-:W-:Y:S01]  /*0a60*/  UMOV UR7, 0x400 ;  /* 0x0000040000077882 */ /* 0x000fe20000000000 */
[----:B------:R-:W-:Y:S01]  /*0a70*/  UMOV UR4, 0x20 ;  /* 0x0000002000047882 */ /* 0x000fe20000000000 */
[----:B------:R-:W-:Y:S01]  /*0a80*/  ELECT P0, URZ, PT ;  /* 0x0000000000ff782f */ /* 0x000fe20003800000 */
[----:B------:R-:W-:-:S04]  /*0a90*/  UIADD3 UR10, UPT, UPT, -UR4, 0x100000, URZ ;  /* 0x00100000040a7890 */ /* 0x000fc8000fffe1ff */
[----:B------:R-:W-:Y:S02]  /*0aa0*/  USHF.L.U32 UR11, UR10, 0xb, URZ ;  /* 0x0000000b0a0b7899 */ /* 0x000fe400080006ff */
[----:B------:R-:W-:Y:S02]  /*0ab0*/  USHF.L.U32 UR10, UR10, 0x1, URZ ;  /* 0x000000010a0a7899 */ /* 0x000fe400080006ff */
[----:B--2---:R-:W-:Y:S01]  /*0ac0*/  ULEA UR5, UR5, UR7, 0x18 ;  /* 0x0000000705057291 */ /* 0x004fe2000f8ec0ff */
[----:B------:R-:W2:Y:S11]  /*0ad0*/  FENCE.VIEW.ASYNC.S ;  /* 0x00000000000073c6 */ /* 0x000eb60000000000 */
[----:B--2---:R2:W1:Y:S01]  /*0ae0*/  SYNCS.EXCH.64 URZ, [UR5+0x180], UR10 ;  /* 0x0001800a05ff75b2 */ /* 0x0044620008000100 */
[----:B------:R2:W1:Y:S01]  /*0af0*/  SYNCS.EXCH.64 URZ, [UR5+0x188], UR10 ;  /* 0x0001880a05ff75b2 */ /* 0x0004620008000100 */
[----:B------:R-:W-:Y:S01]  /*0b00*/  NOP ;  /* 0x0000000000007918 */ /* 0x000fe20000000000 */
.L_x_12:
[----:B------:R-:W3:Y:S01]  /*0b10*/  SHFL.IDX PT, R2, R96, RZ, 0x1f ;  /* 0x00001fff60027589 */ /* 0x000ee200000e0000 */
[----:B------:R-:W-:Y:S01]  /*0b20*/  NOP ;  /* 0x0000000000007918 */ /* 0x000fe20000000000 */
[----:B---3--:R-:W-:-:S13]  /*0b30*/  ISETP.NE.AND P0, PT, R2, 0x4, PT ;  /* 0x000000040200780c */ /* 0x008fda0003f05270 */
[----:B------:R-:W-:Y:S05]  /*0b40*/  @P0 BRA `(.L_x_13) ;  /* 0x00000000004c0947 */ /* 0x000fea0003800000 */
[----:B--2---:R-:W2:Y:S01]  /*0b50*/  S2UR UR5, SR_CgaCtaId ;  /* 0x00000000000579c3 */ /* 0x004ea20000008800 */
[----:B------:R-:W-:Y:S01]  /*0b60*/  UMOV UR9, 0x100 ;  /* 0x0000010000097882 */ /* 0x000fe20000000000 */
[----:B------:R-:W-:Y:S01]  /*0b70*/  UMOV UR7, 0x400 ;  /* 0x0000040000077882 */ /* 0x000fe20000000000 */
[----:B------:R-:W-:Y:S01]  /*0b80*/  USEL UR9, UR9, 0xe0, UP2 ;  /* 0x000000e009097887 */ /* 0x000fe20009000000 */
[----:B------:R-:W-:Y:S01]  /*0b90*/  UMOV UR4, 0x1 ;  /* 0x0000000100047882 */ /* 0x000fe20000000000 */
[----:B------:R-:W-:Y:S01]  /*0ba0*/  ELECT P0, URZ, PT ;  /* 0x0000000000ff782f */ /* 0x000fe20003800000 */
[----:B------:R-:W-:-:S04]  /*0bb0*/  UIADD3 UR10, UPT, UPT, -UR4, 0x100000, URZ ;  /* 0x00100000040a7890 */ /* 0x000fc8000fffe1ff */
[----:B------:R-:W-:Y:S02]  /*0bc0*/  USHF.L.U32 UR11, UR10, 0xb, URZ ;  /* 0x0000000b0a0b7899 */ /* 0x000fe400080006ff */
[----:B------:R-:W-:Y:S02]  /*0bd0*/  USHF.L.U32 UR10, UR10, 0x1, URZ ;  /* 0x000000010a0a7899 */ /* 0x000fe400080006ff */
[----:B------:R-:W-:-:S04]  /*0be0*/  UIADD3 UR12, UPT, UPT, -UR9, 0x100000, URZ ;  /* 0x00100000090c7890 */ /* 0x000fc8000fffe1ff */
[----:B------:R-:W-:Y:S02]  /*0bf0*/  USHF.L.U32 UR13, UR12, 0xb, URZ ;  /* 0x0000000b0c0d7899 */ /* 0x000fe400080006ff */
[----:B------:R-:W-:Y:S02]  /*0c00*/  USHF.L.U32 UR12, UR12, 0x1, URZ ;  /* 0x000000010c0c7899 */ /* 0x000fe400080006ff */
[----:B--2---:R-:W-:Y:S01]  /*0c10*/  ULEA UR5, UR5, UR7, 0x18 ;  /* 0x0000000705057291 */ /* 0x004fe2000f8ec0ff */
[----:B------:R-:W2:Y:S11]  /*0c20*/  FENCE.VIEW.ASYNC.S ;  /* 0x00000000000073c6 */ /* 0x000eb60000000000 */
[----:B--2---:R3:W2:Y:S01]  /*0c30*/  SYNCS.EXCH.64 URZ, [UR5+0x190], UR10 ;  /* 0x0001900a05ff75b2 */ /* 0x0046a20008000100 */
[----:B------:R3:W1:Y:S01]  /*0c40*/  SYNCS.EXCH.64 URZ, [UR5+0x1a0], UR12 ;  /* 0x0001a00c05ff75b2 */ /* 0x0006620008000100 */
[----:B------:R3:W1:Y:S01]  /*0c50*/  SYNCS.EXCH.64 URZ, [UR5+0x198], UR10 ;  /* 0x0001980a05ff75b2 */ /* 0x0006620008000100 */
[----:B------:R3:W1:Y:S02]  /*0c60*/  SYNCS.EXCH.64 URZ, [UR5+0x1a8], UR12 ;  /* 0x0001a80c05ff75b2 */ /* 0x0006640008000100 */
[----:B---3--:R-:W-:Y:S01]  /*0c70*/  NOP ;  /* 0x0000000000007918 */ /* 0x008fe20000000000 */
.L_x_13:
[----:B------:R-:W3:Y:S01]  /*0c80*/  SHFL.IDX PT, R2, R96, RZ, 0x1f ;  /* 0x00001fff60027589 */ /* 0x000ee200000e0000 */
[----:B------:R-:W-:Y:S01]  /*0c90*/  NOP ;  /* 0x0000000000007918 */ /* 0x000fe20000000000 */
[----:B---3--:R-:W-:-:S13]  /*0ca0*/  ISETP.NE.AND P0, PT, R2, 0x5, PT ;  /* 0x000000050200780c */ /* 0x008fda0003f05270 */
[----:B------:R-:W-:Y:S05]  /*0cb0*/  @P0 BRA `(.L_x_14) ;  /* 0x0000000000580947 */ /* 0x000fea0003800000 */
[----:B------:R-:W3:Y:S01]  /*0cc0*/  S2UR UR7, SR_CgaCtaId ;  /* 0x00000000000779c3 */ /* 0x000ee20000008800 */
[----:B------:R-:W-:Y:S01]  /*0cd0*/  UMOV UR9, 0x400 ;  /* 0x0000040000097882 */ /* 0x000fe20000000000 */
[----:B--2---:R-:W-:Y:S01]  /*0ce0*/  UMOV UR5, 0x1 ;  /* 0x0000000100057882 */ /* 0x004fe20000000000 */
        /* <DEDUP_REMOVED lines=8> */
[----:B---3--:R-:W-:Y:S01]  /*0d70*/  ULEA UR7, UR7, UR9, 0x18 ;  /* 0x0000000907077291 */ /* 0x008fe2000f8ec0ff */
[----:B------:R-:W2:Y:S11]  /*0d80*/  FENCE.VIEW.ASYNC.S ;  /* 0x00000000000073c6 */ /* 0x000eb60000000000 */
[----:B--2---:R3:W2:Y:S01]  /*0d90*/  SYNCS.EXCH.64 URZ, [UR7+0x1b0], UR10 ;  /* 0x0001b00a07ff75b2 */ /* 0x0046a20008000100 */
[----:B------:R3:W1:Y:S01]  /*0da0*/  SYNCS.EXCH.64 URZ, [UR7+0x1d0], UR4 ;  /* 0x0001d00407ff75b2 */ /* 0x0006620008000100 */
[----:B------:R3:W1:Y:S01]  /*0db0*/  SYNCS.EXCH.64 URZ, [UR7+0x1b8], UR10 ;  /* 0x0001b80a07ff75b2 */ /* 0x0006620008000100 */
[----:B------:R3:W1:Y:S01]  /*0dc0*/  SYNCS.EXCH.64 URZ, [UR7+0x1d8], UR4 ;  /* 0x0001d80407ff75b2 */ /* 0x0006620008000100 */
[----:B------:R3:W1:Y:S01]  /*0dd0*/  SYNCS.EXCH.64 URZ, [UR7+0x1c0], UR10 ;  /* 0x0001c00a07ff75b2 */ /* 0x0006620008000100 */
[----:B------:R3:W1:Y:S01]  /*0de0*/  SYNCS.EXCH.64 URZ, [UR7+0x1e0], UR4 ;  /* 0x0001e00407ff75b2 */ /* 0x0006620008000100 */
[----:B------:R3:W1:Y:S01]  /*0df0*/  SYNCS.EXCH.64 URZ, [UR7+0x1c8], UR10 ;  /* 0x0001c80a07ff75b2 */ /* 0x0006620008000100 */
[----:B------:R3:W1:Y:S02]  /*0e00*/  SYNCS.EXCH.64 URZ, [UR7+0x1e8], UR4 ;  /* 0x0001e80407ff75b2 */ /* 0x0006640008000100 */
[----:B---3--:R-:W-:Y:S01]  /*0e10*/  NOP ;  /* 0x0000000000007918 */ /* 0x008fe20000000000 */
.L_x_14:
[----:B------:R-:W3:Y:S01]  /*0e20*/  SHFL.IDX PT, R2, R96, RZ, 0x1f ;  /* 0x00001fff60027589 */ /* 0x000ee200000e0000 */
[----:B------:R-:W-:Y:S01]  /*0e30*/  NOP ;  /* 0x0000000000007918 */ /* 0x000fe20000000000 */
[----:B---3--:R-:W-:-:S13]  /*0e40*/  ISETP.NE.AND P0, PT, R2, 0x3, PT ;  /* 0x000000030200780c */ /* 0x008fda0003f05270 */
[----:B------:R-:W-:Y:S05]  /*0e50*/  @P0 BRA `(.L_x_15) ;  /* 0x0000000000380947 */ /* 0x000fea0003800000 */
[----:B--2---:R-:W2:Y:S01]  /*0e60*/  S2UR UR5, SR_CgaCtaId ;  /* 0x00000000000579c3 */ /* 0x004ea20000008800 */
        /* <DEDUP_REMOVED lines=13> */
.L_x_15:
[----:B--2---:R-:W2:Y:S01]  /*0f40*/  S2UR UR5, SR_CTAID.X ;  /* 0x00000000000579c3 */ /* 0x004ea20000002500 */
[----:B------:R-:W-:-:S05]  /*0f50*/  CS2R.32 R90, SR_CgaSize ;  /* 0x00000000005a7805 */ /* 0x000fca0000008a00 */
[----:B------:R-:W-:-:S05]  /*0f60*/  IMAD R90, R90, -0xa0, RZ ;  /* 0xffffff605a5a7824 */ /* 0x000fca00078e02ff */
[----:B------:R-:W-:-:S14]  /*0f70*/  R2UR UR9, R90 ;  /* 0x000000005a0972ca */ /* 0x000fdc00000e0000 */
[----:B------:R-:W3:Y:S01]  /*0f80*/  LDCU UR9, c[0x0][UR9+0x2b0] ;  /* 0x00005600090977ac */ /* 0x000ee20008000800 */
[----:B------:R-:W-:Y:S01]  /*0f90*/  NOP ;  /* 0x0000000000007918 */ /* 0x000fe20000000000 */
[----:B------:R-:W-:-:S05]  /*0fa0*/  CS2R.32 R90, SR_CgaSize ;  /* 0x00000000005a7805 */ /* 0x000fca0000008a00 */
[----:B------:R-:W-:-:S05]  /*0fb0*/  IMAD R90, R90, -0xa0, RZ ;  /* 0xffffff605a5a7824 */ /* 0x000fca00078e02ff */
[----:B------:R-:W-:-:S14]  /*0fc0*/  R2UR UR7, R90 ;  /* 0x000000005a0772ca */ /* 0x000fdc00000e0000 */
[----:B------:R-:W4:Y:S01]  /*0fd0*/  LDCU UR7, c[0x0][UR7+0x2b4] ;  /* 0x00005680070777ac */ /* 0x000f220008000800 */
[----:B------:R-:W1:Y:S08]  /*0fe0*/  S2UR UR4, SR_CTAID.Y ;  /* 0x00000000000479c3 */ /* 0x000e700000002600 */
[----:B------:R-:W4:Y:S01]  /*0ff0*/  LDC R9, c[0x0][0xb24] ;  /* 0x0002c900ff097b82 */ /* 0x000f220000000800 */
[----:B--2---:R-:W-:-:S02]  /*1000*/  I2FP.F32.U32 R5, UR5 ;  /* 0x0000000500057c45 */ /* 0x004fc40008201000 */
[----:B------:R-:W-:-:S05]  /*1010*/  CS2R.32 R3, SR_CgaSize ;  /* 0x0000000000037805 */ /* 0x000fca0000008a00 */
[----:B------:R-:W-:-:S06]  /*1020*/  IMAD R3, R3, -0xa0, RZ ;  /* 0xffffff6003037824 */ /* 0x000fcc00078e02ff */
[----:B------:R-:W2:Y:S01]  /*1030*/  LDC R3, c[0x0][R3+0x2a0] ;  /* 0x0000a80003037b82 */ /* 0x000ea20000000800 */
[----:B------:R-:W-:Y:S01]  /*1040*/  MOV R21, UR5 ;  /* 0x0000000500157c02 */ /* 0x000fe20008000f00 */
[----:B---3--:R-:W-:Y:S01]  /*1050*/  FMUL R5, R5, UR9 ;  /* 0x0000000905057c20 */ /* 0x008fe20008400000 */
[----:B-1----:R-:W-:Y:S02]  /*1060*/  I2FP.F32.U32 R4, UR4 ;  /* 0x0000000400047c45 */ /* 0x002fe40008201000 */
[----:B------:R-:W-:-:S05]  /*1070*/  CS2R.32 R2, SR_CgaSize ;  /* 0x0000000000027805 */ /* 0x000fca0000008a00 */
[----:B------:R-:W-:-:S06]  /*1080*/  IMAD R2, R2, -0xa0, RZ ;  /* 0xffffff6002027824 */ /* 0x000fcc00078e02ff */
[----:B------:R-:W1:Y:S01]  /*1090*/  LDC R2, c[0x0][R2+0x2a4] ;  /* 0x0000a90002027b82 */ /* 0x000e620000000800 */
[----:B------:R-:W3:Y:S01]  /*10a0*/  F2I.U32.TRUNC.NTZ R90, R5 ;  /* 0x00000005005a7305 */ /* 0x000ee2000020f000 */
[----:B------:R-:W-:Y:S01]  /*10b0*/  MOV R20, UR4 ;  /* 0x0000000400147c02 */ /* 0x000fe20008000f00 */
[----:B----4-:R-:W-:-:S05]  /*10c0*/  FMUL R4, R4, UR7 ;  /* 0x0000000704047c20 */ /* 0x010fca0008400000 */
[----:B------:R-:W-:Y:S01]  /*10d0*/  BAR.SYNC.DEFER_BLOCKING 0x0 ;  /* 0x0000000000007b1d */ /* 0x000fe20000010000 */
[----:B------:R-:W-:-:S05]  /*10e0*/  ISETP.GE.AND P0, PT, R9, 0x1, PT ;  /* 0x000000010900780c */ /* 0x000fca0003f06270 */
[----:B------:R-:W4:Y:S02]  /*10f0*/  F2I.U32.TRUNC.NTZ R83, R4 ;  /* 0x0000000400537305 */ /* 0x000f24000020f000 */
[----:B------:R-:W1:Y:S01]  /*1100*/  S2UR UR36, SR_CTAID.Z ;  /* 0x00000000002479c3 */ /* 0x000e620000002700 */
[----:B---3--:R-:W-:-:S05]  /*1110*/  IADD3 R90, PT, PT, -R90, RZ, RZ ;  /* 0x000000ff5a5a7210 */ /* 0x008fca0007ffe1ff */
[----:B--2---:R-:W-:Y:S01]  /*1120*/  IMAD R90, R3, R90, UR5 ;  /* 0x00000005035a7e24 */ /* 0x004fe2000f8e025a */
[----:B----4-:R-:W-:-:S05]  /*1130*/  IADD3 R83, PT, PT, -R83, RZ, RZ ;  /* 0x000000ff53537210 */ /* 0x010fca0007ffe1ff */
[----:B-1----:R-:W-:Y:S01]  /*1140*/  IMAD R83, R2, R83, UR4 ;  /* 0x0000000402537e24 */ /* 0x002fe2000f8e0253 */
[----:B------:R-:W-:Y:S06]  /*1150*/  @!P0 BRA `(.L_x_16) ;  /* 0x0000000000b88947 */ /* 0x000fec0003800000 */
[----:B------:R-:W1:Y:S01]  /*1160*/  LDC.64 R4, c[0x0][0xb18] ;  /* 0x0002c600ff047b82 */ /* 0x000e620000000a00 */
[----:B------:R-:W-:-:S07]  /*1170*/  ISETP.NE.AND P0, PT, R9, 0x1, PT ;  /* 0x000000010900780c */ /* 0x000fce0003f05270 */
[----:B------:R-:W2:Y:S08]  /*1180*/  LDC R10, c[0x0][0xb0c] ;  /* 0x0002c300ff0a7b82 */ /* 0x000eb00000000800 */
[----:B------:R-:W3:Y:S08]  /*1190*/  LDC R11, c[0x0][0x370] ;  /* 0x0000dc00ff0b7b82 */ /* 0x000ef00000000800 */
[----:B------:R-:W4:Y:S01]  /*11a0*/  LDC R12, c[0x0][0x374] ;  /* 0x0000dd00ff0c7b82 */ /* 0x000f220000000800 */
[----:B-1----:R-:W-:-:S07]  /*11b0*/  ISETP.NE.AND P1, PT, R4, 0x1, PT ;  /* 0x000000010400780c */ /* 0x002fce0003f25270 */
[----:B------:R-:W3:Y:S01]  /*11c0*/  LDC.64 R6, c[0x0][0xb10] ;  /* 0x0002c400ff067b82 */ /* 0x000ee20000000a00 */
[----:B--2---:R-:W-:-:S07]  /*11d0*/  ISETP.NE.AND P2, PT, R10, 0x1, PT ;  /* 0x000000010a00780c */ /* 0x004fce0003f45270 */
[----:B------:R-:W1:Y:S08]  /*11e0*/  LDC R8, c[0x0][0xb20] ;  /* 0x0002c800ff087b82 */ /* 0x000e700000000800 */
[----:B------:R-:W2:Y:S01]  /*11f0*/  LDC.64 R2, c[0x0][0xb28] ;  /* 0x0002ca00ff027b82 */ /* 0x000ea20000000a00 */
[----:B----4-:R-:W-:-:S04]  /*1200*/  IMAD.HI.U32 R13, R12, R5, RZ ;  /* 0x000000050c0d7227 */ /* 0x010fc800078e00ff */
[----:B------:R-:W-:-:S04]  /*1210*/  IMAD.HI.U32 R5, R20, R5, RZ ;  /* 0x0000000514057227 */ /* 0x000fc800078e00ff */
[----:B---3--:R-:W-:-:S04]  /*1220*/  IMAD.HI.U32 R14, R11, R6, RZ ;  /* 0x000000060b0e7227 */ /* 0x008fc800078e00ff */
[C---:B------:R-:W-:Y:S01]  /*1230*/  IMAD.HI.U32 R16, R21.reuse, R6, RZ ;  /* 0x0000000615107227 */ /* 0x040fe200078e00ff */
[-C--:B------:R-:W-:Y:S02]  /*1240*/  @P2 SHF.R.U32.HI R11, RZ, R7.reuse, R14 ;  /* 0x00000007ff0b2219 */ /* 0x080fe4000001160e */
[-C--:B-1----:R-:W-:Y:S02]  /*1250*/  @P1 SHF.R.U32.HI R12, RZ, R8.reuse, R13 ;  /* 0x00000008ff0c1219 */ /* 0x082fe4000001160d */
[----:B------:R-:W-:Y:S02]  /*1260*/  SHF.R.U32.HI R5, RZ, R8, R5 ;  /* 0x00000008ff057219 */ /* 0x000fe40000011605 */
[----:B------:R-:W-:Y:S02]  /*1270*/  SHF.R.U32.HI R16, RZ, R7, R16 ;  /* 0x00000007ff107219 */ /* 0x000fe40000011610 */
[----:B------:R-:W-:Y:S01]  /*1280*/  SEL R5, R20, R5, !P1 ;  /* 0x0000000514057207 */ /* 0x000fe20004800000 */
[----:B--2---:R-:W-:Y:S01]  /*1290*/  IMAD.HI.U32 R14, R12, R2, RZ ;  /* 0x000000020c0e7227 */ /* 0x004fe200078e00ff */
[----:B------:R-:W-:-:S02]  /*12a0*/  SEL R7, R21, R16, !P2 ;  /* 0x0000001015077207 */ /* 0x000fc40005000000 */
[----:B------:R-:W-:Y:S01]  /*12b0*/  IADD3 R13, PT, PT, -R5, RZ, RZ ;  /* 0x000000ff050d7210 */ /* 0x000fe20007ffe1ff */
[----:B------:R-:W-:Y:S01]  /*12c0*/  IMAD.HI.U32 R6, R11, R2, RZ ;  /* 0x000000020b067227 */ /* 0x000fe200078e00ff */
[----:B------:R-:W-:-:S03]  /*12d0*/  @P0 SHF.R.U32.HI R12, RZ, R3, R14 ;  /* 0x00000003ff0c0219 */ /* 0x000fc6000001160e */
[----:B------:R-:W-:Y:S01]  /*12e0*/  IMAD R13, R4, R13, R20 ;  /* 0x0000000d040d7224 */ /* 0x000fe200078e0214 */
[----:B------:R-:W-:Y:S01]  /*12f0*/  @P0 SHF.R.U32.HI R11, RZ, R3, R6 ;  /* 0x00000003ff0b0219 */ /* 0x000fe20000011606 */
[----:B------:R-:W-:-:S04]  /*1300*/  IMAD R12, R12, R9, RZ ;  /* 0x000000090c0c7224 */ /* 0x000fc800078e02ff */
[----:B------:R-:W-:Y:S01]  /*1310*/  IMAD R6, R11, R9, RZ ;  /* 0x000000090b067224 */ /* 0x000fe200078e02ff */
[----:B------:R-:W-:-:S04]  /*1320*/  ISETP.GE.AND P1, PT, R5, R12, PT ;  /* 0x0000000c0500720c */ /* 0x000fc80003f26270 */
[----:B------:R-:W-:Y:S01]  /*1330*/  ISETP.GE.OR P1, PT, R7, R6, P1 ;  /* 0x000000060700720c */ /* 0x000fe20000f26670 */
[----:B------:R-:W-:-:S05]  /*1340*/  IMAD.HI.U32 R6, R5, R2, RZ ;  /* 0x0000000205067227 */ /* 0x000fca00078e00ff */
[----:B------:R-:W-:-:S04]  /*1350*/  SHF.R.U32.HI R6, RZ, R3, R6 ;  /* 0x00000003ff067219 */ /* 0x000fc80000011606 */
[----:B------:R-:W-:-:S03]  /*1360*/  SEL R6, R5, R6, !P0 ;  /* 0x0000000605067207 */ /* 0x000fc60004000000 */
[----:B------:R-:W-:Y:S01]  /*1370*/  @!P1 IMAD.HI.U32 R8, R7, R2, RZ ;  /* 0x0000000207089227 */ /* 0x000fe200078e00ff */
[----:B------:R-:W-:-:S04]  /*1380*/  IADD3 R2, PT, PT, -R6, RZ, RZ ;  /* 0x000000ff06027210 */ /* 0x000fc80007ffe1ff */
[----:B------:R-:W-:Y:S01]  /*1390*/  @!P1 SHF.R.U32.HI R8, RZ, R3, R8 ;  /* 0x00000003ff089219 */ /* 0x000fe20000011608 */
[----:B------:R-:W-:-:S03]  /*13a0*/  IMAD R2, R9, R2, R5 ;  /* 0x0000000209027224 */ /* 0x000fc600078e0205 */
[----:B------:R-:W-:-:S05]  /*13b0*/  @!P1 SEL R3, R7, R8, !P0 ;  /* 0x0000000807039207 */ /* 0x000fca0004000000 */
[--C-:B------:R-:W-:Y:S02]  /*13c0*/  @!P1 IMAD.IADD R6, R6, 0x1, -R3.reuse ;  /* 0x0000000106069824 */ /* 0x100fe400078e0a03 */
[----:B------:R-:W-:Y:S01]  /*13d0*/  @!P1 IMAD R3, R2, R11, R3 ;  /* 0x0000000b02039224 */ /* 0x000fe200078e0203 */
[----:B------:R-:W-:Y:S01]  /*13e0*/  IADD3 R2, PT, PT, -R7, RZ, RZ ;  /* 0x000000ff07027210 */ /* 0x000fe20007ffe1ff */
[----:B------:R-:W-:Y:S02]  /*13f0*/  @!P1 IMAD R5, R6, R9, R7 ;  /* 0x0000000906059224 */ /* 0x000fe400078e0207 */
[----:B------:R-:W-:Y:S02]  /*1400*/  @!P1 IMAD.MOV.U32 R7, RZ, RZ, R3 ;  /* 0x000000ffff079224 */ /* 0x000fe400078e0003 */
[----:B------:R-:W-:Y:S02]  /*1410*/  IMAD R2, R10, R2, R21 ;  /* 0x000000020a027224 */ /* 0x000fe400078e0215 */
[----:B------:R-:W-:-:S02]  /*1420*/  IMAD R20, R5, R4, R13 ;  /* 0x0000000405147224 */ /* 0x000fc400078e020d */
[----:B------:R-:W-:Y:S02]  /*1430*/  IMAD R21, R7, R10, R2 ;  /* 0x0000000a07157224 */ /* 0x000fe400078e0202 */
.L_x_16:
[----:B------:R-:W1:Y:S01]  /*1440*/  LDCU UR4, c[0x0][0xb30] ;  /* 0x00016600ff0477ac */ /* 0x000e620008000800 */
[----:B------:R-:W2:Y:S08]  /*1450*/  S2UR UR37, SR_CgaCtaId ;  /* 0x00000000002579c3 */ /* 0x000eb00000008800 */
[----:B------:R-:W3:Y:S01]  /*1460*/  LDC R40, c[0x0][0xb24] ;  /* 0x0002c900ff287b82 */ /* 0x000ee20000000800 */
[----:B-1----:R-:W-:-:S09]  /*1470*/  UISETP.NE.AND UP1, UPT, UR4, 0x1, UPT ;  /* 0x000000010400788c */ /* 0x002fd2000bf25270 */
[----:B--2---:R-:W-:Y:S05]  /*1480*/  BRA.U UP1, `(.L_x_17) ;  /* 0x0000000101407547 */ /* 0x004fea000b800000 */
[----:B------:R-:W1:Y:S08]  /*1490*/  LDC.64 R4, c[0x0][0xb10] ;  /* 0x0002c400ff047b82 */ /* 0x000e700000000a00 */
[----:B------:R-:W2:Y:S08]  /*14a0*/  LDC.64 R2, c[0x0][0xb18] ;  /* 0x0002c600ff027b82 */ /* 0x000eb00000000a00 */
[----:B------:R-:W4:Y:S08]  /*14b0*/  LDC R6, c[0x0][0xb20] ;  /* 0x0002c800ff067b82 */ /* 0x000f300000000800 */
[----:B------:R-:W3:Y:S01]  /*14c0*/  LDC R8, c[0x0][0xb0c] ;  /* 0x0002c300ff087b82 */ /* 0x000ee20000000800 */
[----:B-1----:R-:W-:-:S05]  /*14d0*/  IMAD.HI.U32 R4, R21, R4, RZ ;  /* 0x0000000415047227 */ /* 0x002fca00078e00ff */
[----:B------:R-:W-:Y:S01]  /*14e0*/  SHF.R.U32.HI R4, RZ, R5, R4 ;  /* 0x00000005ff047219 */ /* 0x000fe20000011604 */
[----:B--2---:R-:W-:Y:S01]  /*14f0*/  IMAD.HI.U32 R3, R20, R3, RZ ;  /* 0x0000000314037227 */ /* 0x004fe200078e00ff */
[----:B------:R-:W-:-:S04]  /*1500*/  ISETP.NE.AND P0, PT, R2, 0x1, PT ;  /* 0x000000010200780c */ /* 0x000fc80003f05270 */
[----:B----4-:R-:W-:-:S04]  /*1510*/  SHF.R.U32.HI R3, RZ, R6, R3 ;  /* 0x00000006ff037219 */ /* 0x010fc80000011603 */
[----:B------:R-:W-:Y:S02]  /*1520*/  SEL R3, R20, R3, !P0 ;  /* 0x0000000314037207 */ /* 0x000fe40004000000 */
[----:B---3--:R-:W-:-:S04]  /*1530*/  ISETP.NE.AND P1, PT, R8, 0x1, PT ;  /* 0x000000010800780c */ /* 0x008fc80003f25270 */
[----:B------:R-:W-:-:S05]  /*1540*/  SEL R4, R21, R4, !P1 ;  /* 0x0000000415047207 */ /* 0x000fca0004800000 */
[----:B------:R-:W-:Y:S02]  /*1550*/  IMAD.IADD R5, R3, 0x1, -R4 ;  /* 0x0000000103057824 */ /* 0x000fe400078e0a04 */
[----:B------:R-:W-:Y:S02]  /*1560*/  IMAD.IADD R3, R4, 0x1, -R3 ;  /* 0x0000000104037824 */ /* 0x000fe400078e0a03 */
[----:B------:R-:W-:Y:S02]  /*1570*/  IMAD R21, R5, R8, R21 ;  /* 0x0000000805157224 */ /* 0x000fe400078e0215 */
[----:B------:R-:W-:-:S07]  /*1580*/  IMAD R20, R3, R2, R20 ;  /* 0x0000000203147224 */ /* 0x000fce00078e0214 */
.L_x_17:
[----:B------:R-:W-:Y:S01]  /*1590*/  BAR.SYNC.DEFER_BLOCKING 0x0 ;  /* 0x0000000000007b1d */ /* 0x000fe20000010000 */
[----:B------:R-:W-:Y:S01]  /*15a0*/  UISETP.NE.AND UP1, UPT, UR8, 0x2, UPT ;  /* 0x000000020800788c */ /* 0x000fe2000bf25270 */
[----:B------:R-:W-:Y:S02]  /*15b0*/  ISETP.NE.OR P5, PT, R0, 0x2, !P5 ;  /* 0x000000020000780c */ /* 0x000fe40006fa5670 */
[----:B------:R-:W-:-:S06]  /*15c0*/  LOP3.LUT R2, R103, 0x1f, RZ, 0xc0, !PT ;  /* 0x0000001f67027812 */ /* 0x000fcc00078ec0ff */
[----:B------:R-:W-:Y:S05]  /*15d0*/  BRA.U UP1, `(.L_x_18) ;  /* 0x00000019019c7547 */ /* 0x000fea000b800000 */
[----:B------:R-:W1:Y:S01]  /*15e0*/  LDCU UR13, c[0x0][0x38c] ;  /* 0x00007180ff0d77ac */ /* 0x000e620008000800 */
[----:B------:R-:W2:Y:S01]  /*15f0*/  LDC R9, c[0x0][0x370] ;  /* 0x0000dc00ff097b82 */ /* 0x000ea20000000800 */
[----:B------:R-:W-:Y:S01]  /*1600*/  PLOP3.LUT P1, PT, PT, PT, UP2, 0x80, 0x8 ;  /* 0x000000000008781c */ /* 0x000fe20003f2f028 */
[----:B------:R-:W-:Y:S01]  /*1610*/  IMAD.MOV.U32 R15, RZ, RZ, 0x1 ;  /* 0x00000001ff0f7424 */ /* 0x000fe200078e00ff */
[----:B------:R-:W-:Y:S01]  /*1620*/  ISETP.EQ.OR P4, PT, R2, RZ, P5 ;  /* 0x000000ff0200720c */ /* 0x000fe20002f82670 */
[----:B------:R-:W-:Y:S01]  /*1630*/  IMAD.MOV.U32 R14, RZ, RZ, RZ ;  /* 0x000000ffff0e7224 */ /* 0x000fe200078e00ff */
[----:B------:R-:W-:Y:S02]  /*1640*/  PLOP3.LUT P1, PT, P1, PT, PT, 0x8, 0x80 ;  /* 0x000000000080781c */ /* 0x000fe40000f2e170 */
[----:B------:R-:W-:Y:S01]  /*1650*/  CS2R R12, SRZ ;  /* 0x00000000000c7805 */ /* 0x000fe2000001ff00 */
[----:B------:R-:W-:Y:S01]  /*1660*/  IMAD.MOV.U32 R10, RZ, RZ, 0x1 ;  /* 0x00000001ff0a7424 */ /* 0x000fe200078e00ff */
[----:B------:R-:W4:Y:S01]  /*1670*/  LDC R0, c[0x0][0x374] ;  /* 0x0000dd00ff007b82 */ /* 0x000f220000000800 */
[----:B------:R-:W2:Y:S01]  /*1680*/  LDCU.64 UR22, c[0x0][0x348] ;  /* 0x00006900ff1677ac */ /* 0x000ea20008000a00 */
[----:B------:R-:W-:Y:S01]  /*1690*/  UMOV UR6, URZ ;  /* 0x000000ff00067c82 */ /* 0x000fe20008000000 */
[----:B-1----:R-:W-:-:S04]  /*16a0*/  UIADD3 UR5, UPT, UPT, UR13, 0x1f, URZ ;  /* 0x0000001f0d057890 */ /* 0x002fc8000fffe0ff */
[----:B------:R-:W-:-:S04]  /*16b0*/  USHF.R.S32.HI UR4, URZ, 0x1f, UR5 ;  /* 0x0000001fff047899 */ /* 0x000fc80008011405 */
[----:B------:R-:W-:-:S04]  /*16c0*/  ULEA.HI UR4, UR4, UR5, URZ, 0x5 ;  /* 0x0000000504047291 */ /* 0x000fc8000f8f28ff */
[----:B------:R-:W-:Y:S02]  /*16d0*/  USHF.R.S32.HI UR15, URZ, 0x5, UR4 ;  /* 0x00000005ff0f7899 */ /* 0x000fe40008011404 */
[----:B------:R-:W-:Y:S02]  /*16e0*/  UIADD3 UR4, UPT, UPT, UR13, -0x1, URZ ;  /* 0xffffffff0d047890 */ /* 0x000fe4000fffe0ff */
[----:B------:R-:W-:Y:S02]  /*16f0*/  UISETP.LT.U32.AND UP0, UPT, UR15, 0x14, UPT ;  /* 0x000000140f00788c */ /* 0x000fe4000bf01070 */
[----:B------:R-:W-:Y:S02]  /*1700*/  UISETP.GE.U32.AND UP1, UPT, UR4, -0x3f, UPT ;  /* 0xffffffc10400788c */ /* 0x000fe4000bf26070 */
[----:B------:R-:W-:Y:S02]  /*1710*/  USEL UR14, UR15, 0x14, UP0 ;  /* 0x000000140f0e7887 */ /* 0x000fe40008000000 */
[----:B------:R-:W-:-:S02]  /*1720*/  UIADD3 UR13, UPT, UPT, UR13, 0x3e, URZ ;  /* 0x0000003e0d0d7890 */ /* 0x000fc4000fffe0ff */
[----:B------:R-:W-:Y:S02]  /*1730*/  UIADD3 UR5, UPT, UPT, UR14, -0x1, URZ ;  /* 0xffffffff0e057890 */ /* 0x000fe4000fffe0ff */
[----:B------:R-:W-:-:S03]  /*1740*/  UIADD3 UR7, UPT, UPT, UR15, -UR14, URZ ;  /* 0x8000000e0f077290 */ /* 0x000fc6000fffe0ff */
[----:B------:R-:W-:-:S04]  /*1750*/  @UP1 UIADD3 UR5, UPT, UPT, UR14, URZ, URZ ;  /* 0x000000ff0e051290 */ /* 0x000fc8000fffe0ff */
[----:B--2---:R-:W-:-:S12]  /*1760*/  UIADD3 UR5, UPT, UPT, UR5, 0x1, URZ ;  /* 0x0000000105057890 */ /* 0x004fd8000fffe0ff */
.L_x_36:
[----:B------:R-:W-:Y:S01]  /*1770*/  UISETP.NE.AND UP0, UPT, UR37, URZ, UPT ;  /* 0x000000ff2500728c */ /* 0x000fe2000bf05270 */
[----:B------:R-:W1:Y:S08]  /*1780*/  S2UR UR37, SR_CgaCtaId ;  /* 0x00000000002579c3 */ /* 0x000e700000008800 */
[----:B------:R-:W-:Y:S05]  /*1790*/  BRA.U UP0, `(.L_x_19) ;  /* 0x0000000100347547 */ /* 0x000fea000b800000 */
[----:B------:R-:W2:Y:S01]  /*17a0*/  S2R R2, SR_CgaCtaId ;  /* 0x0000000000027919 */ /* 0x000ea20000008800 */
[----:B------:R-:W-:-:S04]  /*17b0*/  MOV R3, 0x400 ;  /* 0x0000040000037802 */ /* 0x000fc80000000f00 */
[----:B--2---:R-:W-:Y:S02]  /*17c0*/  LEA R3, R2, R3, 0x18 ;  /* 0x0000000302037211 */ /* 0x004fe400078ec0ff */
[----:B------:R-:W-:-:S03]  /*17d0*/  SHF.L.U32 R2, R10, 0x1f, RZ ;  /* 0x0000001f0a027819 */ /* 0x000fc600000006ff */
[----:B------:R-:W-:-:S04]  /*17e0*/  IMAD R3, R12, 0x8, R3 ;  /* 0x000000080c037824 */ /* 0x000fc800078e0203 */
[----:B------:R-:W2:Y:S02]  /*17f0*/  SYNCS.PHASECHK.TRANS64.TRYWAIT P0, [R3+URZ+0x200], R2 ;  /* 0x00020002030075a7 */ /* 0x000ea400080011ff */
[----:B--2---:R-:W-:Y:S05]  /*1800*/  @!P0 BRA `(.L_x_20) ;  /* 0x0000008000908947 */ /* 0x004fea0003800000 */
.L_x_142:
[----:B------:R-:W-:Y:S01]  /*1810*/  VIADD R12, R12, 0x1 ;  /* 0x000000010c0c7836 */ /* 0x000fe20000000000 */
[----:B------:R2:W-:Y:S04]  /*1820*/  SYNCS.ARRIVE.TRANS64.A1T0 RZ, [R3+URZ+0x1f0], RZ ;  /* 0x0001f0ff03ff79a7 */ /* 0x0005e800081000ff */
[----:B------:R-:W-:-:S04]  /*1830*/  ISETP.NE.AND P0, PT, R12, 0x2, PT ;  /* 0x000000020c00780c */ /* 0x000fc80003f05270 */
[----:B------:R-:W-:Y:S02]  /*1840*/  SEL R12, R12, RZ, P0 ;  /* 0x000000ff0c0c7207 */ /* 0x000fe40000000000 */
[----:B--2---:R-:W-:-:S04]  /*1850*/  SEL R3, RZ, 0x1, P0 ;  /* 0x00000001ff037807 */ /* 0x004fc80000000000 */
[----:B------:R-:W-:-:S07]  /*1860*/  LOP3.LUT R10, R10, R3, RZ, 0x3c, !PT ;  /* 0x000000030a0a7212 */ /* 0x000fce00078e3cff */
.L_x_19:
[----:B------:R-:W-:Y:S01]  /*1870*/  UMOV UR4, 0x400 ;  /* 0x0000040000047882 */ /* 0x000fe20000000000 */
[----:B------:R-:W-:Y:S01]  /*1880*/  SHF.L.U32 R2, R15, 0x1f, RZ ;  /* 0x0000001f0f027819 */ /* 0x000fe200000006ff */
[----:B-1----:R-:W-:Y:S01]  /*1890*/  ULEA UR4, UR37, UR4, 0x18 ;  /* 0x0000000425047291 */ /* 0x002fe2000f8ec0ff */
[----:B------:R-:W-:Y:S01]  /*18a0*/  R2UR UR35, R21 ;  /* 0x00000000152372ca */ /* 0x000fe200000e0000 */
[----:B------:R-:W-:Y:S01]  /*18b0*/  UISETP.GE.U32.AND UP0, UPT, UR13, 0x3f, UPT ;  /* 0x0000003f0d00788c */ /* 0x000fe2000bf06070 */
[----:B------:R-:W-:Y:S01]  /*18c0*/  R2UR UR11, R20 ;  /* 0x00000000140b72ca */ /* 0x000fe200000e0000 */
[----:B------:R-:W-:Y:S01]  /*18d0*/  ULEA UR8, UR6, UR4, 0x3 ;  /* 0x0000000406087291 */ /* 0x000fe2000f8e18ff */
[----:B------:R-:W-:-:S08]  /*18e0*/  UMOV UR24, URZ ;  /* 0x000000ff00187c82 */ /* 0x000fd00008000000 */
[----:B------:R1:W2:Y:S01]  /*18f0*/  SYNCS.PHASECHK.TRANS64.TRYWAIT P0, [UR8+0xa0], R2 ;  /* 0x0000a002ff0075a7 */ /* 0x0002a20008001108 */
[----:B------:R-:W-:Y:S02]  /*1900*/  USHF.L.U32 UR35, UR35, 0x6, URZ ;  /* 0x0000000623237899 */ /* 0x000fe400080006ff */
[----:B------:R-:W-:Y:S01]  /*1910*/  USHF.L.U32 UR11, UR11, 0x8, URZ ;  /* 0x000000080b0b7899 */ /* 0x000fe200080006ff */
[----:B------:R-:W-:Y:S11]  /*1920*/  BRA.U !UP0, `(.L_x_21) ;  /* 0x0000000108a87547 */ /* 0x000ff6000b800000 */
[----:B------:R-:W-:Y:S01]  /*1930*/  UMOV UR16, URZ ;  /* 0x000000ff00107c82 */ /* 0x000fe20008000000 */
[----:B------:R-:W-:-:S05]  /*1940*/  UMOV UR17, UR6 ;  /* 0x0000000600117c82 */ /* 0x000fca0008000000 */
.L_x_26:
[----:B-1----:R-:W-:Y:S01]  /*1950*/  ULEA UR33, UR17, UR4, 0x3 ;  /* 0x0000000411217291 */ /* 0x002fe2000f8e18ff */
[----:B--2---:R-:W-:Y:S01]  /*1960*/  @!P5 MOV R3, 0x2800 ;  /* 0x000028000003d802 */ /* 0x004fe20000000f00 */
[----:B--2---:R-:W-:Y:S10]  /*1970*/  @P0 BRA `(.L_x_22) ;  /* 0x00000000000c0947 */ /* 0x004ff40003800000 */
[----:B------:R-:W-:-:S04]  /*1980*/  SHF.L.U32 R5, R15, 0x1f, RZ ;  /* 0x0000001f0f057819 */ /* 0x000fc800000006ff */
[----:B------:R-:W2:Y:S02]  /*1990*/  SYNCS.PHASECHK.TRANS64.TRYWAIT P0, [UR33+0xa0], R5 ;  /* 0x0000a005ff0075a7 */ /* 0x000ea40008001121 */
[----:B--2---:R-:W-:Y:S05]  /*19a0*/  @!P0 BRA `(.L_x_23) ;  /* 0x00000080003c8947 */ /* 0x004fea0003800000 */
.L_x_22:
[----:B------:R2:W-:Y:S01]  /*19b0*/  @!P5 SYNCS.ARRIVE.TRANS64 RZ, [UR33], R3 ;  /* 0x00000003ffffd9a7 */ /* 0x0005e20008000021 */
[----:B------:R-:W-:Y:S04]  /*19c0*/  BSSY.RECONVERGENT B0, `(.L_x_24) ;  /* 0x0000003000007945 */ /* 0x000fe80003800200 */
[----:B------:R-:W-:Y:S05]  /*19d0*/  @P4 BRA `(.L_x_25) ;  /* 0x0000000000044947 */ /* 0x000fea0003800000 */
[----:B------:R-:W-:Y:S05]  /*19e0*/  BPT.TRAP 0x1 ;  /* 0x000000040000795c */ /* 0x000fea0000300000 */
.L_x_25:
[----:B------:R-:W-:Y:S05]  /*19f0*/  BSYNC.RECONVERGENT B0 ;  /* 0x0000000000007941 */ /* 0x000fea0003800200 */
.L_x_24:
[----:B------:R-:W-:Y:S02]  /*1a00*/  UIADD3 UR6, UPT, UPT, UR17, 0x1, URZ ;  /* 0x0000000111067890 */ /* 0x000fe4000fffe0ff */
[----:B------:R-:W-:Y:S02]  /*1a10*/  ULEA UR32, UR17, UR4, 0xb ;  /* 0x0000000411207291 */ /* 0x000fe4000f8e58ff */
[----:B------:R-:W-:Y:S02]  /*1a20*/  UISETP.NE.AND UP0, UPT, UR6, 0x14, UPT ;  /* 0x000000140600788c */ /* 0x000fe4000bf05270 */
[----:B------:R-:W-:Y:S02]  /*1a30*/  UIADD3 UR26, UP1, UPT, UR22, 0x80, URZ ;  /* 0x00000080161a7890 */ /* 0x000fe4000ff3e0ff */
[----:B------:R-:W-:Y:S02]  /*1a40*/  USEL UR9, URZ, 0x1, UP0 ;  /* 0x00000001ff097887 */ /* 0x000fe40008000000 */
[----:B------:R-:W-:-:S02]  /*1a50*/  USEL UR6, UR6, URZ, UP0 ;  /* 0x000000ff06067287 */ /* 0x000fc40008000000 */
[----:B------:R-:W-:Y:S02]  /*1a60*/  UIADD3 UR20, UP0, UPT, UR22, 0x180, URZ ;  /* 0x0000018016147890 */ /* 0x000fe4000ff1e0ff */
[----:B------:R-:W-:Y:S01]  /*1a70*/  ULEA UR8, UR6, UR4, 0x3 ;  /* 0x0000000406087291 */ /* 0x000fe2000f8e18ff */
[----:B------:R-:W-:Y:S01]  /*1a80*/  LOP3.LUT R15, R15, UR9, RZ, 0x3c, !PT ;  /* 0x000000090f0f7c12 */ /* 0x000fe2000f8e3cff */
[----:B------:R-:W-:Y:S02]  /*1a90*/  USHF.L.U32 UR34, UR16, 0x5, URZ ;  /* 0x0000000510227899 */ /* 0x000fe400080006ff */
[----:B------:R-:W-:Y:S01]  /*1aa0*/  UIADD3.X UR27, UPT, UPT, URZ, UR23, URZ, UP1, !UPT ;  /* 0x00000017ff1b7290 */ /* 0x000fe20008ffe4ff */
[----:B-1----:R-:W-:Y:S01]  /*1ab0*/  SHF.L.U32 R2, R15, 0x1f, RZ ;  /* 0x0000001f0f027819 */ /* 0x002fe200000006ff */
[----:B------:R-:W-:Y:S02]  /*1ac0*/  UIADD3 UR32, UPT, UPT, UR32, 0x6600, URZ ;  /* 0x0000660020207890 */ /* 0x000fe4000fffe0ff */
[----:B------:R-:W-:Y:S01]  /*1ad0*/  UIADD3.X UR21, UPT, UPT, URZ, UR23, URZ, UP0, !UPT ;  /* 0x00000017ff157290 */ /* 0x000fe200087fe4ff */
[----:B------:R1:W1:Y:S01]  /*1ae0*/  SYNCS.PHASECHK.TRANS64.TRYWAIT P0, [UR8+0xa0], R2 ;  /* 0x0000a002ff0075a7 */ /* 0x0002620008001108 */
[----:B------:R-:W-:Y:S01]  /*1af0*/  ULEA UR8, UR17, UR4, 0xd ;  /* 0x0000000411087291 */ /* 0x000fe2000f8e68ff */
[----:B------:R-:W-:Y:S01]  /*1b00*/  UMOV UR18, 0x0 ;  /* 0x0000000000127882 */ /* 0x000fe20000000000 */
[----:B------:R-:W-:-:S02]  /*1b10*/  UMOV UR19, 0x10000000 ;  /* 0x1000000000137882 */ /* 0x000fc40000000000 */
[----:B------:R-:W-:Y:S01]  /*1b20*/  UIADD3 UR8, UPT, UPT, UR8, 0x10600, URZ ;  /* 0x0001060008087890 */ /* 0x000fe2000fffe0ff */
[----:B------:R1:W-:Y:S01]  /*1b30*/  UTMALDG.3D [UR32], [UR26], desc[UR18] ;  /* 0x000012201a0075b4 */ /* 0x0003e20008011000 */
[----:B------:R-:W-:Y:S01]  /*1b40*/  UMOV UR12, UR36 ;  /* 0x00000024000c7c82 */ /* 0x000fe20008000000 */
[----:B------:R-:W-:Y:S01]  /*1b50*/  UMOV UR9, UR33 ;  /* 0x0000002100097c82 */ /* 0x000fe20008000000 */
[----:B------:R-:W-:Y:S01]  /*1b60*/  UMOV UR10, UR34 ;  /* 0x00000022000a7c82 */ /* 0x000fe20008000000 */
[----:B------:R-:W-:Y:S01]  /*1b70*/  UIADD3 UR16, UPT, UPT, UR16, 0x1, URZ ;  /* 0x0000000110107890 */ /* 0x000fe2000fffe0ff */
[----:B------:R-:W-:Y:S01]  /*1b80*/  UMOV UR24, UR5 ;  /* 0x0000000500187c82 */ /* 0x000fe20008000000 */
[----:B------:R-:W-:Y:S02]  /*1b90*/  UMOV UR17, UR6 ;  /* 0x0000000600117c82 */ /* 0x000fe40008000000 */
[----:B------:R1:W-:Y:S01]  /*1ba0*/  UTMALDG.3D [UR8], [UR20], desc[UR18] ;  /* 0x00001208140075b4 */ /* 0x0003e20008011000 */
[----:B------:R-:W-:-:S09]  /*1bb0*/  UISETP.NE.AND UP0, UPT, UR16, UR5, UPT ;  /* 0x000000051000728c */ /* 0x000fd2000bf05270 */
[----:B------:R-:W-:Y:S05]  /*1bc0*/  BRA.U UP0, `(.L_x_26) ;  /* 0xfffffffd00607547 */ /* 0x000fea000b83ffff */
.L_x_21:
[----:B-1----:R-:W-:Y:S01]  /*1bd0*/  ULEA UR8, UR6, UR4, 0x3 ;  /* 0x0000000406087291 */ /* 0x002fe2000f8e18ff */
[----:B------:R-:W-:Y:S01]  /*1be0*/  SHF.L.U32 R2, R15, 0x1f, RZ ;  /* 0x0000001f0f027819 */ /* 0x000fe200000006ff */
[----:B------:R-:W-:Y:S01]  /*1bf0*/  @!P1 SYNCS.ARRIVE.TRANS64.A1T0 RZ, [UR4+0x188], RZ ;  /* 0x000188ffffff99a7 */ /* 0x000fe20008100004 */
[----:B------:R-:W-:-:S06]  /*1c00*/  UISETP.GT.AND UP0, UPT, UR15, UR14, UPT ;  /* 0x0000000e0f00728c */ /* 0x000fcc000bf04270 */
[----:B--2---:R1:W2:Y:S03]  /*1c10*/  SYNCS.PHASECHK.TRANS64.TRYWAIT P0, [UR8+0xa0], R2 ;  /* 0x0000a002ff0075a7 */ /* 0x0042a60008001108 */
[----:B------:R-:W-:Y:S05]  /*1c20*/  BRA.U !UP0, `(.L_x_27) ;  /* 0x0000000108ac7547 */ /* 0x000fea000b800000 */
[----:B------:R-:W-:Y:S01]  /*1c30*/  UIADD3 UR21, UPT, UPT, UR7, UR24, URZ ;  /* 0x0000001807157290 */ /* 0x000fe2000fffe0ff */
[----:B------:R-:W-:-:S11]  /*1c40*/  UMOV UR25, UR6 ;  /* 0x0000000600197c82 */ /* 0x000fd60008000000 */
.L_x_32:
[----:B-1----:R-:W-:Y:S01]  /*1c50*/  ULEA UR17, UR25, UR4, 0x3 ;  /* 0x0000000419117291 */ /* 0x002fe2000f8e18ff */
[----:B--2---:R-:W-:Y:S01]  /*1c60*/  @!P5 MOV R3, 0x2800 ;  /* 0x000028000003d802 */ /* 0x004fe20000000f00 */
[----:B--2---:R-:W-:Y:S10]  /*1c70*/  @P0 BRA `(.L_x_28) ;  /* 0x00000000000c0947 */ /* 0x004ff40003800000 */
[----:B------:R-:W-:-:S04]  /*1c80*/  SHF.L.U32 R5, R15, 0x1f, RZ ;  /* 0x0000001f0f057819 */ /* 0x000fc800000006ff */
[----:B------:R-:W2:Y:S02]  /*1c90*/  SYNCS.PHASECHK.TRANS64.TRYWAIT P0, [UR17+0xa0], R5 ;  /* 0x0000a005ff0075a7 */ /* 0x000ea40008001111 */
[----:B--2---:R-:W-:Y:S05]  /*1ca0*/  @!P0 BRA `(.L_x_29) ;  /* 0x0000007c00948947 */ /* 0x004fea0003800000 */
.L_x_28:
[----:B------:R2:W-:Y:S01]  /*1cb0*/  @!P5 SYNCS.ARRIVE.TRANS64 RZ, [UR17], R3 ;  /* 0x00000003ffffd9a7 */ /* 0x0005e20008000011 */
[----:B------:R-:W-:Y:S04]  /*1cc0*/  BSSY.RECONVERGENT B0, `(.L_x_30) ;  /* 0x0000003000007945 */ /* 0x000fe80003800200 */
[----:B------:R-:W-:Y:S05]  /*1cd0*/  @P4 BRA `(.L_x_31) ;  /* 0x0000000000044947 */ /* 0x000fea0003800000 */
[----:B------:R-:W-:Y:S05]  /*1ce0*/  BPT.TRAP 0x1 ;  /* 0x000000040000795c */ /* 0x000fea0000300000 */
.L_x_31:
[----:B------:R-:W-:Y:S05]  /*1cf0*/  BSYNC.RECONVERGENT B0 ;  /* 0x0000000000007941 */ /* 0x000fea0003800200 */
.L_x_30:
        /* <DEDUP_REMOVED lines=10> */
[----:B------:R-:W-:Y:S01]  /*1da0*/  UIADD3 UR16, UPT, UPT, UR16, 0x6600, URZ ;  /* 0x0000660010107890 */ /* 0x000fe2000fffe0ff */
[----:B-1----:R-:W-:Y:S01]  /*1db0*/  SHF.L.U32 R2, R15, 0x1f, RZ ;  /* 0x0000001f0f027819 */ /* 0x002fe200000006ff */
[----:B------:R-:W-:Y:S02]  /*1dc0*/  UIADD3.X UR31, UPT, UPT, URZ, UR23, URZ, UP1, !UPT ;  /* 0x00000017ff1f7290 */ /* 0x000fe40008ffe4ff */
[----:B------:R-:W-:Y:S01]  /*1dd0*/  UIADD3.X UR29, UPT, UPT, URZ, UR23, URZ, UP0, !UPT ;  /* 0x00000017ff1d7290 */ /* 0x000fe200087fe4ff */
[----:B------:R1:W1:Y:S01]  /*1de0*/  SYNCS.PHASECHK.TRANS64.TRYWAIT P0, [UR8+0xa0], R2 ;  /* 0x0000a002ff0075a7 */ /* 0x0002620008001108 */
[----:B------:R-:W-:Y:S01]  /*1df0*/  ULEA UR8, UR25, UR4, 0xd ;  /* 0x0000000419087291 */ /* 0x000fe2000f8e68ff */
[----:B------:R-:W-:Y:S01]  /*1e00*/  UMOV UR26, 0x0 ;  /* 0x00000000001a7882 */ /* 0x000fe20000000000 */
[----:B------:R-:W-:-:S02]  /*1e10*/  UMOV UR27, 0x10000000 ;  /* 0x10000000001b7882 */ /* 0x000fc40000000000 */
[----:B------:R-:W-:Y:S01]  /*1e20*/  UIADD3 UR8, UPT, UPT, UR8, 0x10600, URZ ;  /* 0x0001060008087890 */ /* 0x000fe2000fffe0ff */
[----:B------:R-:W-:Y:S01]  /*1e30*/  UMOV UR19, UR35 ;  /* 0x0000002300137c82 */ /* 0x000fe20008000000 */
[----:B------:R-:W-:Y:S01]  /*1e40*/  UMOV UR20, UR36 ;  /* 0x0000002400147c82 */ /* 0x000fe20008000000 */
[----:B------:R-:W-:Y:S01]  /*1e50*/  UMOV UR12, UR36 ;  /* 0x00000024000c7c82 */ /* 0x000fe20008000000 */
[----:B------:R-:W-:Y:S01]  /*1e60*/  UMOV UR9, UR17 ;  /* 0x0000001100097c82 */ /* 0x000fe20008000000 */
[----:B------:R-:W-:Y:S01]  /*1e70*/  UMOV UR10, UR18 ;  /* 0x00000012000a7c82 */ /* 0x000fe20008000000 */
[----:B------:R1:W-:Y:S01]  /*1e80*/  UTMALDG.3D [UR16], [UR30], desc[UR26] ;  /* 0x00001a101e0075b4 */ /* 0x0003e20008011000 */
[----:B------:R-:W-:Y:S01]  /*1e90*/  UIADD3 UR24, UPT, UPT, UR24, 0x1, URZ ;  /* 0x0000000118187890 */ /* 0x000fe2000fffe0ff */
[----:B------:R-:W-:-:S03]  /*1ea0*/  UMOV UR25, UR6 ;  /* 0x0000000600197c82 */ /* 0x000fc60008000000 */
[----:B------:R-:W-:Y:S01]  /*1eb0*/  UISETP.NE.AND UP0, UPT, UR24, UR21, UPT ;  /* 0x000000151800728c */ /* 0x000fe2000bf05270 */
[----:B------:R1:W-:Y:S08]  /*1ec0*/  UTMALDG.3D [UR8], [UR28], desc[UR26] ;  /* 0x00001a081c0075b4 */ /* 0x0003f00008011000 */
[----:B------:R-:W-:Y:S05]  /*1ed0*/  BRA.U UP0, `(.L_x_32) ;  /* 0xfffffffd005c7547 */ /* 0x000fea000b83ffff */
.L_x_27:
[C---:B-1----:R-:W-:Y:S01]  /*1ee0*/  LEA R2, R14.reuse, UR4, 0x3 ;  /* 0x000000040e027c11 */ /* 0x042fe2000f8e18ff */
[----:B------:R-:W-:Y:S01]  /*1ef0*/  NOP ;  /* 0x0000000000007918 */ /* 0x000fe20000000000 */
[----:B--2---:R-:W-:Y:S02]  /*1f00*/  SHF.L.U32 R3, R13, 0x1f, RZ ;  /* 0x0000001f0d037819 */ /* 0x004fe400000006ff */
[----:B------:R-:W-:Y:S02]  /*1f10*/  LEA R4, R14, UR4, 0x4 ;  /* 0x000000040e047c11 */ /* 0x000fe4000f8e20ff */
[----:B------:R-:W1:Y:S02]  /*1f20*/  SYNCS.PHASECHK.TRANS64.TRYWAIT P0, [R2+URZ+0x190], R3 ;  /* 0x00019003020075a7 */ /* 0x000e6400080011ff */
[----:B-1----:R-:W-:Y:S05]  /*1f30*/  @!P0 BRA `(.L_x_33) ;  /* 0x0000007c00088947 */ /* 0x002fea0003800000 */
.L_x_145:
[----:B------:R-:W2:Y:S01]  /*1f40*/  LDS.128 R4, [R4+0x220] ;  /* 0x0002200004047984 */ /* 0x000ea20000000c00 */
[----:B---3--:R-:W-:Y:S01]  /*1f50*/  ISETP.GE.AND P0, PT, R40, 0x1, PT ;  /* 0x000000012800780c */ /* 0x008fe20003f06270 */
[----:B-1----:R-:W-:Y:S01]  /*1f60*/  VIADD R2, R2, 0x1a0 ;  /* 0x000001a002027836 */ /* 0x002fe20000000000 */
[----:B------:R-:W-:Y:S01]  /*1f70*/  @!PT LDS RZ, [RZ] ;  /* 0x00000000fffff984 */ /* 0x000fe20000000800 */
[----:B------:R-:W-:Y:S01]  /*1f80*/  @!PT LDS RZ, [RZ] ;  /* 0x00000000fffff984 */ /* 0x000fe20000000800 */
[----:B------:R-:W-:Y:S01]  /*1f90*/  @!PT LDS RZ, [RZ] ;  /* 0x00000000fffff984 */ /* 0x000fe20000000800 */
[----:B------:R-:W-:Y:S01]  /*1fa0*/  @!PT LDS RZ, [RZ] ;  /* 0x00000000fffff984 */ /* 0x000fe20000000800 */
[----:B------:R1:W-:Y:S06]  /*1fb0*/  MEMBAR.ALL.CTA ;  /* 0x0000000000007992 */ /* 0x0003ec0000008000 */
[----:B-1----:R-:W1:Y:S01]  /*1fc0*/  FENCE.VIEW.ASYNC.S ;  /* 0x00000000000073c6 */ /* 0x002e620000000000 */
[----:B------:R-:W-:-:S04]  /*1fd0*/  PRMT R2, RZ, 0x654, R2 ;  /* 0x00000654ff027816 */ /* 0x000fc80000000002 */
[----:B-1----:R1:W-:Y:S01]  /*1fe0*/  SYNCS.ARRIVE.TRANS64.RED.A1T0 RZ, [R2+URZ], RZ ;  /* 0x000000ff02ff79a7 */ /* 0x0023e200081004ff */
[----:B--2---:R-:W-:-:S13]  /*1ff0*/  LOP3.LUT P2, RZ, R6, 0x1, RZ, 0xc0, !PT ;  /* 0x0000000106ff7812 */ /* 0x004fda000784c0ff */
[----:B------:R-:W-:Y:S01]  /*2000*/  @P2 SHF.R.U32.HI R3, RZ, 0x10, R5 ;  /* 0x00000010ff032819 */ /* 0x000fe20000011605 */
[----:B------:R-:W-:Y:S01]  /*2010*/  VOTEU.ANY UP0, P2 ;  /* 0x0000000000ff7886 */ /* 0x000fe20001000100 */
[----:B------:R-:W-:Y:S02]  /*2020*/  @P2 MOV R11, R4 ;  /* 0x00000004000b2202 */ /* 0x000fe40000000f00 */
[----:B------:R-:W-:Y:S02]  /*2030*/  @P2 R2UR.BROADCAST UR8, R3 ;  /* 0x00000000030822ca */ /* 0x000fe400008e0000 */
[----:B------:R-:W-:-:S11]  /*2040*/  @P2 LOP3.LUT R8, R5, 0xffff, RZ, 0xc0, !PT ;  /* 0x0000ffff05082812 */ /* 0x000fd600078ec0ff */
[----:B------:R-:W-:Y:S01]  /*2050*/  @UP0 UMOV UR36, UR8 ;  /* 0x0000000800240c82 */ /* 0x000fe20008000000 */
[----:B-1----:R-:W-:Y:S05]  /*2060*/  @!P0 BRA `(.L_x_34) ;  /* 0x0000000000b88947 */ /* 0x002fea0003800000 */
[----:B------:R-:W4:Y:S01]  /*2070*/  LDC.64 R4, c[0x0][0xb18] ;  /* 0x0002c600ff047b82 */ /* 0x000f220000000a00 */
[----:B------:R-:W-:-:S07]  /*2080*/  ISETP.NE.AND P3, PT, R40, 0x1, PT ;  /* 0x000000012800780c */ /* 0x000fce0003f65270 */
[----:B------:R-:W1:Y:S08]  /*2090*/  LDC.64 R6, c[0x0][0xb10] ;  /* 0x0002c400ff067b82 */ /* 0x000e700000000a00 */
[----:B------:R-:W2:Y:S08]  /*20a0*/  LDC R16, c[0x0][0xb20] ;  /* 0x0002c800ff107b82 */ /* 0x000eb00000000800 */
[----:B------:R-:W3:Y:S01]  /*20b0*/  LDC R18, c[0x0][0xb0c] ;  /* 0x0002c300ff127b82 */ /* 0x000ee20000000800 */
[----:B----4-:R-:W-:Y:S01]  /*20c0*/  IMAD.HI.U32 R17, R0, R5, RZ ;  /* 0x0000000500117227 */ /* 0x010fe200078e00ff */
[----:B------:R-:W-:-:S03]  /*20d0*/  ISETP.NE.AND P0, PT, R4, 0x1, PT ;  /* 0x000000010400780c */ /* 0x000fc60003f05270 */
[----:B------:R-:W-:-:S03]  /*20e0*/  IMAD.HI.U32 R5, R8, R5, RZ ;  /* 0x0000000508057227 */ /* 0x000fc600078e00ff */
[----:B------:R-:W4:Y:S01]  /*20f0*/  LDC.64 R2, c[0x0][0xb28] ;  /* 0x0002ca00ff027b82 */ /* 0x000f220000000a00 */
[----:B-1----:R-:W-:-:S04]  /*2100*/  IMAD.HI.U32 R20, R9, R6, RZ ;  /* 0x0000000609147227 */ /* 0x002fc800078e00ff */
[----:B------:R-:W-:Y:S01]  /*2110*/  IMAD.HI.U32 R22, R11, R6, RZ ;  /* 0x000000060b167227 */ /* 0x000fe200078e00ff */
[----:B------:R-:W-:Y:S02]  /*2120*/  SHF.R.U32.HI R20, RZ, R7, R20 ;  /* 0x00000007ff147219 */ /* 0x000fe40000011614 */
[-C--:B--2---:R-:W-:Y:S02]  /*2130*/  SHF.R.U32.HI R17, RZ, R16.reuse, R17 ;  /* 0x00000010ff117219 */ /* 0x084fe40000011611 */
[----:B------:R-:W-:Y:S02]  /*2140*/  SHF.R.U32.HI R5, RZ, R16, R5 ;  /* 0x00000010ff057219 */ /* 0x000fe40000011605 */
[----:B------:R-:W-:Y:S02]  /*2150*/  SEL R17, R0, R17, !P0 ;  /* 0x0000001100117207 */ /* 0x000fe40004000000 */
[----:B------:R-:W-:Y:S02]  /*2160*/  SHF.R.U32.HI R22, RZ, R7, R22 ;  /* 0x00000007ff167219 */ /* 0x000fe40000011616 */
[----:B---3--:R-:W-:-:S02]  /*2170*/  ISETP.NE.AND P1, PT, R18, 0x1, PT ;  /* 0x000000011200780c */ /* 0x008fc40003f25270 */
[----:B------:R-:W-:Y:S02]  /*2180*/  SEL R5, R8, R5, !P0 ;  /* 0x0000000508057207 */ /* 0x000fe40004000000 */
[----:B------:R-:W-:Y:S02]  /*2190*/  SEL R19, R9, R20, !P1 ;  /* 0x0000001409137207 */ /* 0x000fe40004800000 */
[----:B------:R-:W-:Y:S01]  /*21a0*/  SEL R7, R11, R22, !P1 ;  /* 0x000000160b077207 */ /* 0x000fe20004800000 */
[----:B----4-:R-:W-:-:S04]  /*21b0*/  IMAD.HI.U32 R20, R17, R2, RZ ;  /* 0x0000000211147227 */ /* 0x010fc800078e00ff */
[----:B------:R-:W-:Y:S01]  /*21c0*/  IMAD.HI.U32 R6, R19, R2, RZ ;  /* 0x0000000213067227 */ /* 0x000fe200078e00ff */
[----:B------:R-:W-:-:S04]  /*21d0*/  @P3 SHF.R.U32.HI R17, RZ, R3, R20 ;  /* 0x00000003ff113219 */ /* 0x000fc80000011614 */
[----:B------:R-:W-:Y:S01]  /*21e0*/  @P3 SHF.R.U32.HI R19, RZ, R3, R6 ;  /* 0x00000003ff133219 */ /* 0x000fe20000011606 */
[----:B------:R-:W-:-:S04]  /*21f0*/  IMAD R17, R40, R17, RZ ;  /* 0x0000001128117224 */ /* 0x000fc800078e02ff */
[----:B------:R-:W-:Y:S01]  /*2200*/  IMAD R6, R40, R19, RZ ;  /* 0x0000001328067224 */ /* 0x000fe200078e02ff */
[C---:B------:R-:W-:Y:S02]  /*2210*/  ISETP.GE.AND P0, PT, R5.reuse, R17, PT ;  /* 0x000000110500720c */ /* 0x040fe40003f06270 */
[----:B------:R-:W-:Y:S02]  /*2220*/  IADD3 R17, PT, PT, -R5, RZ, RZ ;  /* 0x000000ff05117210 */ /* 0x000fe40007ffe1ff */
[----:B------:R-:W-:Y:S01]  /*2230*/  ISETP.GE.OR P0, PT, R7, R6, P0 ;  /* 0x000000060700720c */ /* 0x000fe20000706670 */
[----:B------:R-:W-:-:S04]  /*2240*/  IMAD.HI.U32 R6, R5, R2, RZ ;  /* 0x0000000205067227 */ /* 0x000fc800078e00ff */
[----:B------:R-:W-:Y:S01]  /*2250*/  IMAD R8, R4, R17, R8 ;  /* 0x0000001104087224 */ /* 0x000fe200078e0208 */
[----:B------:R-:W-:-:S04]  /*2260*/  SHF.R.U32.HI R6, RZ, R3, R6 ;  /* 0x00000003ff067219 */ /* 0x000fc80000011606 */
[----:B------:R-:W-:-:S03]  /*2270*/  SEL R6, R5, R6, !P3 ;  /* 0x0000000605067207 */ /* 0x000fc60005800000 */
[----:B------:R-:W-:-:S04]  /*2280*/  @!P0 IMAD.HI.U32 R16, R7, R2, RZ ;  /* 0x0000000207108227 */ /* 0x000fc800078e00ff */
[----:B------:R-:W-:Y:S01]  /*2290*/  IMAD.MOV R2, RZ, RZ, -R6 ;  /* 0x000000ffff027224 */ /* 0x000fe200078e0a06 */
[----:B------:R-:W-:-:S03]  /*22a0*/  @!P0 SHF.R.U32.HI R16, RZ, R3, R16 ;  /* 0x00000003ff108219 */ /* 0x000fc60000011610 */
[----:B------:R-:W-:Y:S01]  /*22b0*/  IMAD R2, R40, R2, R5 ;  /* 0x0000000228027224 */ /* 0x000fe200078e0205 */
        /* <DEDUP_REMOVED lines=9> */
.L_x_34:
[----:B------:R-:W1:Y:S02]  /*2350*/  LDCU UR8, c[0x0][0xb30] ;  /* 0x00016600ff0877ac */ /* 0x000e640008000800 */
[----:B-1----:R-:W-:-:S09]  /*2360*/  UISETP.NE.AND UP0, UPT, UR8, 0x1, UPT ;  /* 0x000000010800788c */ /* 0x002fd2000bf05270 */
[----:B------:R-:W-:Y:S05]  /*2370*/  BRA.U UP0, `(.L_x_35) ;  /* 0x0000000100407547 */ /* 0x000fea000b800000 */
[----:B------:R-:W1:Y:S08]  /*2380*/  LDC.64 R4, c[0x0][0xb10] ;  /* 0x0002c400ff047b82 */ /* 0x000e700000000a00 */
[----:B------:R-:W2:Y:S08]  /*2390*/  LDC.64 R2, c[0x0][0xb18] ;  /* 0x0002c600ff027b82 */ /* 0x000eb00000000a00 */
[----:B------:R-:W3:Y:S08]  /*23a0*/  LDC R6, c[0x0][0xb20] ;  /* 0x0002c800ff067b82 */ /* 0x000ef00000000800 */
[----:B------:R-:W4:Y:S01]  /*23b0*/  LDC R16, c[0x0][0xb0c] ;  /* 0x0002c300ff107b82 */ /* 0x000f220000000800 */
[----:B-1----:R-:W-:-:S05]  /*23c0*/  IMAD.HI.U32 R4, R11, R4, RZ ;  /* 0x000000040b047227 */ /* 0x002fca00078e00ff */
[----:B------:R-:W-:Y:S01]  /*23d0*/  SHF.R.U32.HI R4, RZ, R5, R4 ;  /* 0x00000005ff047219 */ /* 0x000fe20000011604 */
[----:B--2---:R-:W-:Y:S01]  /*23e0*/  IMAD.HI.U32 R3, R8, R3, RZ ;  /* 0x0000000308037227 */ /* 0x004fe200078e00ff */
[----:B------:R-:W-:-:S04]  /*23f0*/  ISETP.NE.AND P0, PT, R2, 0x1, PT ;  /* 0x000000010200780c */ /* 0x000fc80003f05270 */
[----:B---3--:R-:W-:-:S04]  /*2400*/  SHF.R.U32.HI R3, RZ, R6, R3 ;  /* 0x00000006ff037219 */ /* 0x008fc80000011603 */
[----:B------:R-:W-:Y:S02]  /*2410*/  SEL R3, R8, R3, !P0 ;  /* 0x0000000308037207 */ /* 0x000fe40004000000 */
[----:B----4-:R-:W-:-:S04]  /*2420*/  ISETP.NE.AND P1, PT, R16, 0x1, PT ;  /* 0x000000011000780c */ /* 0x010fc80003f25270 */
[----:B------:R-:W-:-:S05]  /*2430*/  SEL R4, R11, R4, !P1 ;  /* 0x000000040b047207 */ /* 0x000fca0004800000 */
[----:B------:R-:W-:Y:S02]  /*2440*/  IMAD.IADD R5, R3, 0x1, -R4 ;  /* 0x0000000103057824 */ /* 0x000fe400078e0a04 */
[----:B------:R-:W-:Y:S02]  /*2450*/  IMAD.IADD R3, R4, 0x1, -R3 ;  /* 0x0000000104037824 */ /* 0x000fe400078e0a03 */
[----:B------:R-:W-:Y:S02]  /*2460*/  IMAD R11, R5, R16, R11 ;  /* 0x00000010050b7224 */ /* 0x000fe400078e020b */
[----:B------:R-:W-:-:S07]  /*2470*/  IMAD R8, R3, R2, R8 ;  /* 0x0000000203087224 */ /* 0x000fce00078e0208 */
.L_x_35:
[----:B------:R-:W-:Y:S01]  /*2480*/  VIADD R14, R14, 0x1 ;  /* 0x000000010e0e7836 */ /* 0x000fe20000000000 */
[----:B------:R-:W-:Y:S01]  /*2490*/  PLOP3.LUT P1, PT, PT, PT, PT, 0x80, 0x8 ;  /* 0x000000000008781c */ /* 0x000fe20003f2f070 */
[----:B------:R-:W-:Y:S02]  /*24a0*/  IMAD.IADD R21, R11, 0x1, R90 ;  /* 0x000000010b157824 */ /* 0x000fe400078e025a */
[----:B------:R-:W-:Y:S01]  /*24b0*/  IMAD.IADD R20, R8, 0x1, R83 ;  /* 0x0000000108147824 */ /* 0x000fe200078e0253 */
[----:B------:R-:W-:-:S04]  /*24c0*/  ISETP.NE.AND P0, PT, R14, 0x2, PT ;  /* 0x000000020e00780c */ /* 0x000fc80003f05270 */
[----:B------:R-:W-:Y:S02]  /*24d0*/  SEL R2, RZ, 0x1, P0 ;  /* 0x00000001ff027807 */ /* 0x000fe40000000000 */
[----:B------:R-:W-:Y:S02]  /*24e0*/  SEL R14, R14, RZ, P0 ;  /* 0x000000ff0e0e7207 */ /* 0x000fe40000000000 */
[----:B------:R-:W-:Y:S01]  /*24f0*/  LOP3.LUT R13, R13, R2, RZ, 0x3c, !PT ;  /* 0x000000020d0d7212 */ /* 0x000fe200078e3cff */
[----:B------:R-:W-:Y:S06]  /*2500*/  @P2 BRA `(.L_x_36) ;  /* 0xfffffff000982947 */ /* 0x000fec000383ffff */
[----:B------:R-:W-:Y:S01]  /*2510*/  UIADD3 UR4, UPT, UPT, UR4, 0xa0, URZ ;  /* 0x000000a004047890 */ /* 0x000fe2000fffe0ff */
[----:B------:R-:W-:-:S03]  /*2520*/  SHF.L.U32 R3, R15, 0x1f, RZ ;  /* 0x0000001f0f037819 */ /* 0x000fc600000006ff */
[----:B------:R-:W-:-:S09]  /*2530*/  ULEA UR5, UR6, UR4, 0x3 ;  /* 0x0000000406057291 */ /* 0x000fd2000f8e18ff */
[----:B------:R-:W1:Y:S02]  /*2540*/  SYNCS.PHASECHK.TRANS64.TRYWAIT P0, [UR5], R3 ;  /* 0x00000003ff0075a7 */ /* 0x000e640008001105 */
[----:B-1----:R-:W-:Y:S05]  /*2550*/  @!P0 BRA `(.L_x_37) ;  /* 0x0000007400948947 */ /* 0x002fea0003800000 */
.L_x_147:
[----:B------:R-:W-:-:S04]  /*2560*/  UIADD3 UR6, UPT, UPT, UR6, 0x1, URZ ;  /* 0x0000000106067890 */ /* 0x000fc8000fffe0ff */
[----:B------:R-:W-:-:S04]  /*2570*/  UISETP.NE.AND UP0, UPT, UR6, 0x14, UPT ;  /* 0x000000140600788c */ /* 0x000fc8000bf05270 */
[----:B------:R-:W-:Y:S02]  /*2580*/  USEL UR7, URZ, 0x1, UP0 ;  /* 0x00000001ff077887 */ /* 0x000fe40008000000 */
[----:B------:R-:W-:-:S04]  /*2590*/  USEL UR6, UR6, URZ, UP0 ;  /* 0x000000ff06067287 */ /* 0x000fc80008000000 */
[----:B------:R-:W-:Y:S01]  /*25a0*/  ULEA UR5, UR6, UR4, 0x3 ;  /* 0x0000000406057291 */ /* 0x000fe2000f8e18ff */
[----:B------:R-:W-:-:S04]  /*25b0*/  LOP3.LUT R2, R15, UR7, RZ, 0x3c, !PT ;  /* 0x000000070f027c12 */ /* 0x000fc8000f8e3cff */
[----:B-1----:R-:W-:-:S04]  /*25c0*/  SHF.L.U32 R3, R2, 0x1f, RZ ;  /* 0x0000001f02037819 */ /* 0x002fc800000006ff */
[----:B------:R-:W1:Y:S02]  /*25d0*/  SYNCS.PHASECHK.TRANS64.TRYWAIT P0, [UR5], R3 ;  /* 0x00000003ff0075a7 */ /* 0x000e640008001105 */
[----:B-1----:R-:W-:Y:S05]  /*25e0*/  @!P0 BRA `(.L_x_38) ;  /* 0x0000007400888947 */ /* 0x002fea0003800000 */
.L_x_149:
        /* <DEDUP_REMOVED lines=9> */
.L_x_151:
        /* <DEDUP_REMOVED lines=9> */
.L_x_153:
        /* <DEDUP_REMOVED lines=9> */
.L_x_155:
        /* <DEDUP_REMOVED lines=9> */
.L_x_157:
        /* <DEDUP_REMOVED lines=9> */
.L_x_159:
        /* <DEDUP_REMOVED lines=9> */
.L_x_161:
        /* <DEDUP_REMOVED lines=9> */
.L_x_163:
        /* <DEDUP_REMOVED lines=9> */
.L_x_165:
        /* <DEDUP_REMOVED lines=9> */
.L_x_167:
        /* <DEDUP_REMOVED lines=9> */
.L_x_169:
        /* <DEDUP_REMOVED lines=9> */
.L_x_171:
        /* <DEDUP_REMOVED lines=9> */
.L_x_173:
        /* <DEDUP_REMOVED lines=9> */
.L_x_175:
        /* <DEDUP_REMOVED lines=9> */
.L_x_177:
        /* <DEDUP_REMOVED lines=9> */
.L_x_179:
        /* <DEDUP_REMOVED lines=9> */
.L_x_181:
        /* <DEDUP_REMOVED lines=9> */
.L_x_183:
[----:B------:R-:W-:-:S04]  /*2f80*/  UIADD3 UR6, UPT, UPT, UR6, 0x1, URZ ;  /* 0x0000000106067890 */ /* 0x000fc8000fffe0ff */
[----:B------:R-:W-:-:S04]  /*2f90*/  UISETP.NE.AND UP0, UPT, UR6, 0x14, UPT ;  /* 0x000000140600788c */ /* 0x000fc8000bf05270 */
[----:B------:R-:W-:Y:S02]  /*2fa0*/  USEL UR5, URZ, 0x1, UP0 ;  /* 0x00000001ff057887 */ /* 0x000fe40008000000 */
[----:B------:R-:W-:-:S04]  /*2fb0*/  USEL UR6, UR6, URZ, UP0 ;  /* 0x000000ff06067287 */ /* 0x000fc80008000000 */
[----:B------:R-:W-:Y:S01]  /*2fc0*/  ULEA UR6, UR6, UR4, 0x3 ;  /* 0x0000000406067291 */ /* 0x000fe2000f8e18ff */
[----:B-1----:R-:W-:-:S04]  /*2fd0*/  LOP3.LUT R3, R2, UR5, RZ, 0x3c, !PT ;  /* 0x0000000502037c12 */ /* 0x002fc8000f8e3cff */
[----:B------:R-:W-:Y:S01]  /*2fe0*/  SHF.L.U32 R3, R3, 0x1f, RZ ;  /* 0x0000001f03037819 */ /* 0x000fe200000006ff */
[----:B----4-:R-:W-:-:S07]  /*2ff0*/  IMAD.U32 R0, RZ, RZ, UR6 ;  /* 0x00000006ff007e24 */ /* 0x010fce000f8e00ff */
.L_x_56:
[----:B-1----:R1:W2:Y:S02]  /*3000*/  SYNCS.PHASECHK.TRANS64.TRYWAIT P0, [R0+URZ], R3 ;  /* 0x00000003000075a7 */ /* 0x0022a400080011ff */
[----:B--2---:R-:W-:Y:S05]  /*3010*/  @!P0 NANOSLEEP.SYNCS 0x989680 ;  /* 0x009896800000895d */ /* 0x004fea0003900000 */
[----:B------:R-:W2:Y:S02]  /*3020*/  @!P0 SYNCS.PHASECHK.TRANS64 P0, [R0+URZ], R3 ;  /* 0x00000003000085a7 */ /* 0x000ea400080010ff */
[----:B--2---:R-:W-:Y:S05]  /*3030*/  @P0 EXIT ;  /* 0x000000000000094d */ /* 0x004fea0003800000 */
[----:B------:R-:W-:Y:S05]  /*3040*/  BRA `(.L_x_56) ;  /* 0xfffffffc00ec7947 */ /* 0x000fea000383ffff */
.L_x_18:
[----:B------:R-:W-:-:S04]  /*3050*/  UISETP.NE.AND UP1, UPT, UR37, URZ, UPT ;  /* 0x000000ff2500728c */ /* 0x000fc8000bf25270 */
[----:B------:R-:W-:-:S09]  /*3060*/  UISETP.NE.OR UP1, UPT, UR8, 0x1, UP1 ;  /* 0x000000010800788c */ /* 0x000fd20008f25670 */
[----:B------:R-:W-:Y:S05]  /*3070*/  BRA.U UP1, `(.L_x_57) ;  /* 0x0000000501487547 */ /* 0x000fea000b800000 */
[----:B------:R-:W-:Y:S01]  /*3080*/  ISETP.NE.AND P2, PT, R2, RZ, PT ;  /* 0x000000ff0200720c */ /* 0x000fe20003f45270 */
[----:B------:R-:W-:Y:S01]  /*3090*/  IMAD.MOV.U32 R12, RZ, RZ, 0x1 ;  /* 0x00000001ff0c7424 */ /* 0x000fe200078e00ff */
[----:B------:R-:W-:Y:S02]  /*30a0*/  CS2R R10, SRZ ;  /* 0x00000000000a7805 */ /* 0x000fe4000001ff00 */
[----:B------:R-:W-:Y:S01]  /*30b0*/  CS2R R8, SRZ ;  /* 0x0000000000087805 */ /* 0x000fe2000001ff00 */
[----:B------:R-:W-:Y:S01]  /*30c0*/  UMOV UR4, 0x400 ;  /* 0x0000040000047882 */ /* 0x000fe20000000000 */
[----:B------:R-:W-:Y:S01]  /*30d0*/  UMOV UR6, URZ ;  /* 0x000000ff00067c82 */ /* 0x000fe20008000000 */
[----:B------:R-:W-:-:S12]  /*30e0*/  ULEA UR37, UR37, UR4, 0x18 ;  /* 0x0000000425257291 */ /* 0x000fd8000f8ec0ff */
.L_x_61:
[----:B------:R-:W-:Y:S02]  /*30f0*/  LEA R0, R8, UR37, 0x3 ;  /* 0x0000002508007c11 */ /* 0x000fe4000f8e18ff */
[----:B------:R-:W-:-:S03]  /*3100*/  SHF.L.U32 R5, R9, 0x1f, RZ ;  /* 0x0000001f09057819 */ /* 0x000fc600000006ff */
[----:B------:R-:W-:Y:S01]  /*3110*/  VIADD R4, R0, 0x200 ;  /* 0x0000020000047836 */ /* 0x000fe20000000000 */
[----:B------:R-:W1:Y:S02]  /*3120*/  SYNCS.PHASECHK.TRANS64.TRYWAIT P0, [R0+URZ+0x1f0], R5 ;  /* 0x0001f005000075a7 */ /* 0x000e6400080011ff */
[----:B-1----:R-:W-:Y:S05]  /*3130*/  @!P0 BRA `(.L_x_58) ;  /* 0x0000007000648947 */ /* 0x002fea0003800000 */
.L_x_184:
[----:B------:R-:W-:Y:S01]  /*3140*/  ULEA UR5, UR6, UR37, 0x3 ;  /* 0x0000002506057291 */ /* 0x000fe2000f8e18ff */
[----:B------:R-:W-:Y:S02]  /*3150*/  PRMT R4, RZ, 0x654, R4 ;  /* 0x00000654ff047816 */ /* 0x000fe40000000004 */
[----:B-1----:R-:W-:Y:S01]  /*3160*/  SHF.L.U32 R5, R12, 0x1f, RZ ;  /* 0x0000001f0c057819 */ /* 0x002fe200000006ff */
[----:B------:R-:W-:Y:S01]  /*3170*/  UIADD3 UR4, UPT, UPT, UR5, 0x190, URZ ;  /* 0x0000019005047890 */ /* 0x000fe2000fffe0ff */
[----:B------:R1:W-:Y:S05]  /*3180*/  SYNCS.ARRIVE.TRANS64.RED.A1T0 RZ, [R4+URZ], RZ ;  /* 0x000000ff04ff79a7 */ /* 0x0003ea00081004ff */
[----:B------:R-:W-:Y:S01]  /*3190*/  IMAD.U32 R7, RZ, RZ, UR4 ;  /* 0x00000004ff077e24 */ /* 0x000fe2000f8e00ff */
[----:B------:R-:W2:Y:S04]  /*31a0*/  SYNCS.PHASECHK.TRANS64.TRYWAIT P0, [UR5+0x1a0], R5 ;  /* 0x0001a005ff0075a7 */ /* 0x000ea80008001105 */
[----:B------:R-:W-:Y:S01]  /*31b0*/  PRMT R6, R2, 0x654, R7 ;  /* 0x0000065402067816 */ /* 0x000fe20000000007 */
[----:B-1----:R-:W-:Y:S01]  /*31c0*/  @!P2 IMAD.MOV.U32 R4, RZ, RZ, 0x10 ;  /* 0x00000010ff04a424 */ /* 0x002fe200078e00ff */
[----:B--2---:R-:W-:Y:S06]  /*31d0*/  @!P0 BRA `(.L_x_59) ;  /* 0x0000007000508947 */ /* 0x004fec0003800000 */
.L_x_186:
[----:B------:R-:W-:Y:S01]  /*31e0*/  ULEA UR4, UR6, UR37, 0x4 ;  /* 0x0000002506047291 */ /* 0x000fe2000f8e20ff */
[----:B------:R-:W-:Y:S01]  /*31f0*/  SEL R3, R6, R3, !P2 ;  /* 0x0000000306037207 */ /* 0x000fe20005000000 */
[----:B------:R-:W-:Y:S01]  /*3200*/  UIADD3 UR5, UPT, UPT, UR5, 0x190, URZ ;  /* 0x0000019005057890 */ /* 0x000fe2000fffe0ff */
[----:B-1----:R-:W-:Y:S01]  /*3210*/  LEA R0, R11, UR37, 0x3 ;  /* 0x000000250b007c11 */ /* 0x002fe2000f8e18ff */
[----:B------:R-:W-:Y:S01]  /*3220*/  UIADD3 UR4, UPT, UPT, UR4, 0x220, URZ ;  /* 0x0000022004047890 */ /* 0x000fe2000fffe0ff */
[----:B------:R-:W-:Y:S01]  /*3230*/  SHF.L.U32 R5, R10, 0x1f, RZ ;  /* 0x0000001f0a057819 */ /* 0x000fe200000006ff */
[----:B------:R1:W-:Y:S01]  /*3240*/  @!P2 SYNCS.ARRIVE.TRANS64.RED RZ, [R3+URZ], R4 ;  /* 0x0000000403ffa9a7 */ /* 0x0003e200080004ff */
[----:B------:R-:W-:Y:S01]  /*3250*/  UIADD3 UR6, UPT, UPT, UR6, 0x1, URZ ;  /* 0x0000000106067890 */ /* 0x000fe2000fffe0ff */
[----:B------:R-:W-:-:S03]  /*3260*/  VIADD R8, R8, 0x1 ;  /* 0x0000000108087836 */ /* 0x000fc60000000000 */
[----:B------:R-:W-:Y:S02]  /*3270*/  UISETP.NE.AND UP0, UPT, UR6, 0x2, UPT ;  /* 0x000000020600788c */ /* 0x000fe4000bf05270 */
[----:B------:R-:W-:Y:S06]  /*3280*/  UGETNEXTWORKID.BROADCAST [UR4], [UR5] ;  /* 0x00000000040073ca */ /* 0x000fec0008000100 */
[----:B------:R-:W-:Y:S01]  /*3290*/  USEL UR4, URZ, 0x1, UP0 ;  /* 0x00000001ff047887 */ /* 0x000fe20008000000 */
[----:B------:R-:W-:Y:S01]  /*32a0*/  ISETP.NE.AND P0, PT, R8, 0x2, PT ;  /* 0x000000020800780c */ /* 0x000fe20003f05270 */
[----:B------:R-:W-:Y:S01]  /*32b0*/  USEL UR6, UR6, URZ, UP0 ;  /* 0x000000ff06067287 */ /* 0x000fe20008000000 */
[----:B------:R-:W2:Y:S03]  /*32c0*/  SYNCS.PHASECHK.TRANS64.TRYWAIT P1, [R0+URZ+0x190], R5 ;  /* 0x00019005000075a7 */ /* 0x000ea600080211ff */
[----:B------:R-:W-:Y:S01]  /*32d0*/  LOP3.LUT R12, R12, UR4, RZ, 0x3c, !PT ;  /* 0x000000040c0c7c12 */ /* 0x000fe2000f8e3cff */
[----:B-12---:R-:W-:Y:S07]  /*32e0*/  @!P1 BRA `(.L_x_60) ;  /* 0x0000007000249947 */ /* 0x006fee0003800000 */
.L_x_187:
[C---:B------:R-:W-:Y:S01]  /*32f0*/  LEA R4, R11.reuse, UR37, 0x4 ;  /* 0x000000250b047c11 */ /* 0x040fe2000f8e20ff */
[----:B-1----:R-:W-:Y:S01]  /*3300*/  VIADD R0, R0, 0x1a0 ;  /* 0x000001a000007836 */ /* 0x002fe20000000000 */
[----:B------:R-:W-:Y:S01]  /*3310*/  SEL R8, R8, RZ, P0 ;  /* 0x000000ff08087207 */ /* 0x000fe20000000000 */
[----:B------:R-:W-:-:S03]  /*3320*/  VIADD R11, R11, 0x1 ;  /* 0x000000010b0b7836 */ /* 0x000fc60000000000 */
[----:B------:R-:W1:Y:S01]  /*3330*/  LDS.128 R4, [R4+0x220] ;  /* 0x0002200004047984 */ /* 0x000e620000000c00 */
[----:B------:R-:W-:Y:S02]  /*3340*/  PRMT R0, RZ, 0x654, R0 ;  /* 0x00000654ff007816 */ /* 0x000fe40000000000 */
[C---:B------:R-:W-:Y:S01]  /*3350*/  ISETP.NE.AND P1, PT, R11.reuse, 0x2, PT ;  /* 0x000000020b00780c */ /* 0x040fe20003f25270 */
[----:B------:R-:W-:Y:S01]  /*3360*/  @!PT LDS RZ, [RZ] ;  /* 0x00000000fffff984 */ /* 0x000fe20000000800 */
[----:B------:R-:W-:Y:S01]  /*3370*/  @!PT LDS RZ, [RZ] ;  /* 0x00000000fffff984 */ /* 0x000fe20000000800 */
[----:B------:R-:W-:Y:S01]  /*3380*/  @!PT LDS RZ, [RZ] ;  /* 0x00000000fffff984 */ /* 0x000fe20000000800 */
[----:B------:R-:W-:Y:S01]  /*3390*/  @!PT LDS RZ, [RZ] ;  /* 0x00000000fffff984 */ /* 0x000fe20000000800 */
[----:B------:R2:W-:Y:S06]  /*33a0*/  MEMBAR.ALL.CTA ;  /* 0x0000000000007992 */ /* 0x0005ec0000008000 */
[----:B--2---:R-:W2:Y:S01]  /*33b0*/  FENCE.VIEW.ASYNC.S ;  /* 0x00000000000073c6 */ /* 0x004ea20000000000 */
[----:B------:R-:W-:Y:S01]  /*33c0*/  SEL R11, R11, RZ, P1 ;  /* 0x000000ff0b0b7207 */ /* 0x000fe20000800000 */
[----:B--2---:R2:W-:Y:S01]  /*33d0*/  SYNCS.ARRIVE.TRANS64.RED.A1T0 RZ, [R0+URZ], RZ ;  /* 0x000000ff00ff79a7 */ /* 0x0045e200081004ff */
[----:B-1----:R-:W-:-:S02]  /*33e0*/  LOP3.LUT P3, RZ, R6, 0x1, RZ, 0xc0, !PT ;  /* 0x0000000106ff7812 */ /* 0x002fc4000786c0ff */
[----:B------:R-:W-:-:S04]  /*33f0*/  SEL R5, RZ, 0x1, P1 ;  /* 0x00000001ff057807 */ /* 0x000fc80000800000 */
[----:B------:R-:W-:Y:S02]  /*3400*/  LOP3.LUT R10, R10, R5, RZ, 0x3c, !PT ;  /* 0x000000050a0a7212 */ /* 0x000fe400078e3cff */
[----:B--2---:R-:W-:-:S04]  /*3410*/  SEL R0, RZ, 0x1, P0 ;  /* 0x00000001ff007807 */ /* 0x004fc80000000000 */
[----:B------:R-:W-:Y:S01]  /*3420*/  LOP3.LUT R9, R9, R0, RZ, 0x3c, !PT ;  /* 0x0000000009097212 */ /* 0x000fe200078e3cff */
[----:B------:R-:W-:Y:S06]  /*3430*/  @P3 BRA `(.L_x_61) ;  /* 0xfffffffc002c3947 */ /* 0x000fec000383ffff */
[----:B------:R-:W-:Y:S01]  /*3440*/  ULEA UR5, UR6, UR37, 0x3 ;  /* 0x0000002506057291 */ /* 0x000fe2000f8e18ff */
[----:B------:R-:W-:-:S08]  /*3450*/  SHF.L.U32 R3, R12, 0x1f, RZ ;  /* 0x0000001f0c037819 */ /* 0x000fd000000006ff */
[----:B------:R-:W1:Y:S02]  /*3460*/  SYNCS.PHASECHK.TRANS64 P0, [UR5+0x1a0], R3 ;  /* 0x0001a003ff0075a7 */ /* 0x000e640008001005 */
[----:B-1----:R-:W-:Y:S05]  /*3470*/  @P0 BRA `(.L_x_62) ;  /* 0x0000000000080947 */ /* 0x002fea0003800000 */
[----:B------:R-:W1:Y:S02]  /*3480*/  SYNCS.PHASECHK.TRANS64.TRYWAIT P0, [UR5+0x1a0], R3 ;  /* 0x0001a003ff0075a7 */ /* 0x000e640008001105 */
[----:B-1----:R-:W-:Y:S05]  /*3490*/  @!P0 BRA `(.L_x_63) ;  /* 0x0000006c00cc8947 */ /* 0x002fea0003800000 */
.L_x_62:
[----:B------:R-:W-:-:S04]  /*34a0*/  UIADD3 UR4, UPT, UPT, UR6, 0x1, URZ ;  /* 0x0000000106047890 */ /* 0x000fc8000fffe0ff */
[----:B------:R-:W-:-:S04]  /*34b0*/  UISETP.NE.AND UP0, UPT, UR4, 0x2, UPT ;  /* 0x000000020400788c */ /* 0x000fc8000bf05270 */
[----:B------:R-:W-:Y:S02]  /*34c0*/  USEL UR7, URZ, 0x1, UP0 ;  /* 0x00000001ff077887 */ /* 0x000fe40008000000 */
[----:B------:R-:W-:-:S04]  /*34d0*/  USEL UR4, UR4, URZ, UP0 ;  /* 0x000000ff04047287 */ /* 0x000fc80008000000 */
[----:B------:R-:W-:Y:S01]  /*34e0*/  ULEA UR4, UR4, UR37, 0x3 ;  /* 0x0000002504047291 */ /* 0x000fe2000f8e18ff */
[----:B-1----:R-:W-:-:S04]  /*34f0*/  LOP3.LUT R3, R12, UR7, RZ, 0x3c, !PT ;  /* 0x000000070c037c12 */ /* 0x002fc8000f8e3cff */
[----:B------:R-:W-:-:S04]  /*3500*/  SHF.L.U32 R0, R3, 0x1f, RZ ;  /* 0x0000001f03007819 */ /* 0x000fc800000006ff */
[----:B------:R-:W1:Y:S02]  /*3510*/  SYNCS.PHASECHK.TRANS64 P0, [UR4+0x1a0], R0 ;  /* 0x0001a000ff0075a7 */ /* 0x000e640008001004 */
[----:B-1----:R-:W-:Y:S05]  /*3520*/  @P0 EXIT ;  /* 0x000000000000094d */ /* 0x002fea0003800000 */
[----:B------:R-:W-:Y:S02]  /*3530*/  SHF.L.U32 R3, R3, 0x1f, RZ ;  /* 0x0000001f03037819 */ /* 0x000fe400000006ff */
[----:B------:R-:W-:-:S07]  /*3540*/  MOV R0, UR4 ;  /* 0x0000000400007c02 */ /* 0x000fce0008000f00 */
.L_x_64:
[----:B-1----:R1:W2:Y:S02]  /*3550*/  SYNCS.PHASECHK.TRANS64.TRYWAIT P0, [R0+URZ+0x1a0], R3 ;  /* 0x0001a003000075a7 */ /* 0x0022a400080011ff */
[----:B--2---:R-:W-:Y:S05]  /*3560*/  @!P0 NANOSLEEP.SYNCS 0x989680 ;  /* 0x009896800000895d */ /* 0x004fea0003900000 */
[----:B------:R-:W2:Y:S02]  /*3570*/  @!P0 SYNCS.PHASECHK.TRANS64 P0, [R0+URZ+0x1a0], R3 ;  /* 0x0001a003000085a7 */ /* 0x000ea400080010ff */
[----:B--2---:R-:W-:Y:S05]  /*3580*/  @P0 EXIT ;  /* 0x000000000000094d */ /* 0x004fea0003800000 */
[----:B------:R-:W-:Y:S05]  /*3590*/  BRA `(.L_x_64) ;  /* 0xfffffffc00ec7947 */ /* 0x000fea000383ffff */
.L_x_57:
[----:B------:R-:W-:-:S09]  /*35a0*/  UISETP.NE.AND UP1, UPT, UR8, URZ, UPT ;  /* 0x000000ff0800728c */ /* 0x000fd2000bf25270 */
[----:B------:R-:W-:Y:S05]  /*35b0*/  BRA.U UP1, `(.L_x_65) ;  /* 0x0000000d01787547 */ /* 0x000fea000b800000 */
[----:B------:R-:W-:Y:S01]  /*35c0*/  UMOV UR4, 0x40 ;  /* 0x0000004000047882 */ /* 0x000fe20000000000 */
[----:B------:R-:W-:Y:S01]  /*35d0*/  NOP ;  /* 0x0000000000007918 */ /* 0x000fe20000000000 */
[----:B------:R-:W-:Y:S01]  /*35e0*/  ULEA UR4, UR37, UR4, 0x18 ;  /* 0x0000000425047291 */ /* 0x000fe2000f8ec0ff */
[----:B------:R-:W-:Y:S02]  /*35f0*/  UMOV UR5, 0x400 ;  /* 0x0000040000057882 */ /* 0x000fe40000000000 */
[----:B------:R-:W-:-:S06]  /*3600*/  ULEA UR37, UR37, UR5, 0x18 ;  /* 0x0000000525257291 */ /* 0x000fcc000f8ec0ff */
[----:B------:R-:W1:Y:S02]  /*3610*/  LDS.U8 R0, [UR4+0x1c] ;  /* 0x00001c04ff007984 */ /* 0x000e640008000000 */
[----:B-1----:R-:W-:-:S13]  /*3620*/  ISETP.NE.AND P0, PT, R0, RZ, PT ;  /* 0x000000ff0000720c */ /* 0x002fda0003f05270 */
[----:B------:R-:W-:Y:S05]  /*3630*/  @P0 BRA `(.L_x_66) ;  /* 0x0000000000580947 */ /* 0x000fea0003800000 */
[----:B------:R-:W-:-:S13]  /*3640*/  ELECT P0, URZ, PT ;  /* 0x0000000000ff782f */ /* 0x000fda0003800000 */
[----:B------:R-:W-:Y:S05]  /*3650*/  @!P0 BRA `(.L_x_67) ;  /* 0x0000000000608947 */ /* 0x000fea0003800000 */
[----:B------:R-:W-:Y:S01]  /*3660*/  UMOV UR5, 0x10 ;  /* 0x0000001000057882 */ /* 0x000fe20000000000 */
[----:B------:R-:W-:Y:S01]  /*3670*/  HFMA2 R0, -RZ, RZ, 0, 5.9604644775390625e-08 ;  /* 0x00000001ff007431 */ /* 0x000fe200000001ff */
[----:B------:R-:W-:-:S03]  /*3680*/  MOV R2, 0xffff ;  /* 0x0000ffff00027802 */ /* 0x000fc60000000f00 */
[----:B------:R-:W-:Y:S04]  /*3690*/  DEPBAR.LE SB1, 0x36 ;  /* 0x00009d800000791a */ /* 0x000fe80000000000 */
[----:B------:R-:W1:Y:S02]  /*36a0*/  UTCATOMSWS.FIND_AND_SET.ALIGN UP0, UR5, UR5 ;  /* 0x00000005000575e3 */ /* 0x000e640008000800 */
[----:B-1----:R-:W-:Y:S01]  /*36b0*/  MOV R3, UR5 ;  /* 0x0000000500037c02 */ /* 0x002fe20008000f00 */
[----:B------:R-:W-:Y:S06]  /*36c0*/  BRA.U UP0, `(.L_x_68) ;  /* 0x0000000100187547 */ /* 0x000fec000b800000 */
.L_x_69:
[----:B------:R-:W-:Y:S05]  /*36d0*/  NANOSLEEP 0x64 ;  /* 0x000000640000795d */ /* 0x000fea0003800000 */
[----:B------:R-:W-:-:S05]  /*36e0*/  UMOV UR5, 0x10 ;  /* 0x0000001000057882 */ /* 0x000fca0000000000 */
[----:B------:R-:W-:Y:S04]  /*36f0*/  DEPBAR.LE SB1, 0x36 ;  /* 0x00009d800000791a */ /* 0x000fe80000000000 */
[----:B------:R-:W1:Y:S02]  /*3700*/  UTCATOMSWS.FIND_AND_SET.ALIGN UP0, UR5, UR5 ;  /* 0x00000005000575e3 */ /* 0x000e640008000800 */
[----:B-1----:R-:W-:Y:S01]  /*3710*/  MOV R3, UR5 ;  /* 0x0000000500037c02 */ /* 0x002fe20008000f00 */
[----:B------:R-:W-:Y:S05]  /*3720*/  BRA.U !UP0, `(.L_x_69) ;  /* 0xfffffffd08e87547 */ /* 0x000fea000b83ffff */
.L_x_68:
[-C--:B------:R-:W-:Y:S02]  /*3730*/  SHF.L.U32 R2, R2, R3.reuse, RZ ;  /* 0x0000000302027219 */ /* 0x080fe400000006ff */
[----:B------:R-:W-:Y:S01]  /*3740*/  SHF.L.U32 R0, R0, R3, RZ ;  /* 0x0000000300007219 */ /* 0x000fe200000006ff */
[----:B------:R-:W-:Y:S02]  /*3750*/  IMAD.SHL.U32 R3, R3, 0x20, RZ ;  /* 0x0000002003037824 */ /* 0x000fe400078e00ff */
[----:B------:R1:W-:Y:S04]  /*3760*/  ATOMS.OR RZ, [UR4+0x14], R2 ;  /* 0x00001402ffff798c */ /* 0x0003e8000b000004 */
[----:B------:R1:W-:Y:S04]  /*3770*/  ATOMS.OR RZ, [UR4+0x18], R0 ;  /* 0x00001800ffff798c */ /* 0x0003e8000b000004 */
[----:B------:R1:W-:Y:S01]  /*3780*/  STS [UR37+0x240], R3 ;  /* 0x00024003ff007988 */ /* 0x0003e20008000825 */
[----:B------:R-:W-:Y:S05]  /*3790*/  BRA `(.L_x_67) ;  /* 0x0000000000107947 */ /* 0x000fea0003800000 */
.L_x_66:
[----:B------:R-:W-:Y:S02]  /*37a0*/  MOV R0, 0xffffffff ;  /* 0xffffffff00007802 */ /* 0x000fe40000000f00 */
[----:B------:R-:W-:-:S03]  /*37b0*/  MOV R2, 0x37e0 ;  /* 0x000037e000027802 */ /* 0x000fc60000000f00 */
[----:B------:R1:W-:Y:S04]  /*37c0*/  STS [UR37+0x240], R0 ;  /* 0x00024000ff007988 */ /* 0x0003e80008000825 */
[----:B-1-3-5:R-:W-:Y:S05]  /*37d0*/  CALL.REL.NOINC `($__internal_1_$__cuda_sm10x_tcgen05_guardrail_trap_phase_invalid_during_alloc) ;  /* 0x0000007400107944 */ /* 0x02afea0003c00000 */
.L_x_67:
[----:B------:R-:W-:Y:S05]  /*37e0*/  WARPSYNC.ALL ;  /* 0x0000000000007948 */ /* 0x000fea0003800000 */
[----:B------:R-:W2:Y:S01]  /*37f0*/  S2UR UR6, SR_CgaCtaId ;  /* 0x00000000000679c3 */ /* 0x000ea20000008800 */
[----:B------:R-:W-:Y:S01]  /*3800*/  UMOV UR4, 0x400 ;  /* 0x0000040000047882 */ /* 0x000fe20000000000 */
[----:B------:R-:W-:-:S06]  /*3810*/  NOP ;  /* 0x0000000000007918 */ /* 0x000fcc0000000000 */
[----:B------:R-:W-:Y:S06]  /*3820*/  BAR.ARV 0x6, 0xa0 ;  /* 0x0182800000007b1d */ /* 0x000fec0000002000 */
[----:B------:R-:W4:Y:S01]  /*3830*/  LDCU UR7, c[0x0][0x38c] ;  /* 0x00007180ff0777ac */ /* 0x000f220008000800 */
[----:B------:R-:W-:Y:S01]  /*3840*/  IMAD.MOV.U32 R11, RZ, RZ, 0x1 ;  /* 0x00000001ff0b7424 */ /* 0x000fe200078e00ff */
[----:B------:R-:W-:Y:S01]  /*3850*/  CS2R R8, SRZ ;  /* 0x0000000000087805 */ /* 0x000fe2000001ff00 */
[----:B------:R-:W-:Y:S01]  /*3860*/  IMAD.MOV.U32 R10, RZ, RZ, RZ ;  /* 0x000000ffff0a7224 */ /* 0x000fe200078e00ff */
[----:B------:R-:W-:Y:S01]  /*3870*/  UMOV UR18, URZ ;  /* 0x000000ff00127c82 */ /* 0x000fe20008000000 */
[----:B------:R-:W-:Y:S01]  /*3880*/  UMOV UR17, URZ ;  /* 0x000000ff00117c82 */ /* 0x000fe20008000000 */
[----:B------:R-:W-:Y:S01]  /*3890*/  UMOV UR20, 0x0 ;  /* 0x0000000000147882 */ /* 0x000fe20000000000 */
[----:B------:R-:W-:Y:S01]  /*38a0*/  UMOV UR21, 0x44004a0 ;  /* 0x044004a000157882 */ /* 0x000fe20000000000 */
[----:B--2---:R-:W-:Y:S01]  /*38b0*/  ULEA UR6, UR6, UR4, 0x18 ;  /* 0x0000000406067291 */ /* 0x004fe2000f8ec0ff */
[----:B------:R-:W2:Y:S03]  /*38c0*/  LDCU UR4, c[0x0][0x38c] ;  /* 0x00007180ff0477ac */ /* 0x000ea60008000800 */
[----:B------:R-:W-:-:S02]  /*38d0*/  UIADD3 UR11, UPT, UPT, UR6, 0x6600, URZ ;  /* 0x00006600060b7890 */ /* 0x000fc4000fffe0ff */
[----:B----4-:R-:W-:-:S03]  /*38e0*/  UIADD3 UR7, UPT, UPT, UR7, 0x1f, URZ ;  /* 0x0000001f07077890 */ /* 0x010fc6000fffe0ff */
[----:B-1----:R-:W1:Y:S01]  /*38f0*/  LDS R0, [UR6+0x240] ;  /* 0x00024006ff007984 */ /* 0x002e620008000800 */
[----:B------:R-:W-:Y:S02]  /*3900*/  UIADD3 UR12, UPT, UPT, UR6, 0x10600, URZ ;  /* 0x00010600060c7890 */ /* 0x000fe4000fffe0ff */
[----:B------:R-:W-:Y:S02]  /*3910*/  USHF.R.S32.HI UR5, URZ, 0x1f, UR7 ;  /* 0x0000001fff057899 */ /* 0x000fe40008011407 */
[----:B------:R-:W-:Y:S02]  /*3920*/  USHF.R.U32.HI UR11, URZ, 0x4, UR11 ;  /* 0x00000004ff0b7899 */ /* 0x000fe4000801160b */
[----:B------:R-:W-:Y:S02]  /*3930*/  ULEA.HI UR5, UR5, UR7, URZ, 0x5 ;  /* 0x0000000705057291 */ /* 0x000fe4000f8f28ff */
[----:B------:R-:W-:Y:S02]  /*3940*/  USHF.R.U32.HI UR12, URZ, 0x4, UR12 ;  /* 0x00000004ff0c7899 */ /* 0x000fe4000801160c */
[----:B------:R-:W-:-:S02]  /*3950*/  USHF.R.S32.HI UR5, URZ, 0x5, UR5 ;  /* 0x00000005ff057899 */ /* 0x000fc40008011405 */
[----:B------:R-:W-:Y:S02]  /*3960*/  ULOP3.LUT UR11, UR11, 0x3fff, URZ, 0xc0, !UPT ;  /* 0x00003fff0b0b7892 */ /* 0x000fe4000f8ec0ff */
[----:B------:R-:W-:Y:S02]  /*3970*/  UISETP.LT.AND UP0, UPT, UR5, 0x1, UPT ;  /* 0x000000010500788c */ /* 0x000fe4000bf01270 */
[----:B------:R-:W-:Y:S02]  /*3980*/  ULOP3.LUT UR12, UR12, 0x3fff, URZ, 0xc0, !UPT ;  /* 0x00003fff0c0c7892 */ /* 0x000fe4000f8ec0ff */
[----:B------:R-:W-:Y:S02]  /*3990*/  USEL UR10, UR5, 0x1, !UP0 ;  /* 0x00000001050a7887 */ /* 0x000fe4000c000000 */
[----:B------:R-:W-:Y:S02]  /*39a0*/  ULOP3.LUT UR11, UR11, 0x10000, URZ, 0xfc, !UPT ;  /* 0x000100000b0b7892 */ /* 0x000fe4000f8efcff */
[----:B------:R-:W-:-:S02]  /*39b0*/  ULOP3.LUT UR12, UR12, 0x10000, URZ, 0xfc, !UPT ;  /* 0x000100000c0c7892 */ /* 0x000fc4000f8efcff */
[----:B------:R-:W-:Y:S02]  /*39c0*/  UIADD3 UR10, UPT, UPT, -UR10, URZ, URZ ;  /* 0x000000ff0a0a7290 */ /* 0x000fe4000fffe1ff */
[----:B--2---:R-:W-:Y:S01]  /*39d0*/  UISETP.GE.AND UP3, UPT, UR4, 0x1, UPT ;  /* 0x000000010400788c */ /* 0x004fe2000bf66270 */
[----:B-1----:R-:W-:-:S15]  /*39e0*/  R2UR UR19, R0 ;  /* 0x00000000001372ca */ /* 0x002fde00000e0000 */
.L_x_76:
[----:B------:R-:W-:Y:S02]  /*39f0*/  LEA R0, R10, UR6, 0x3 ;  /* 0x000000060a007c11 */ /* 0x000fe4000f8e18ff */
[----:B------:R-:W-:Y:S02]  /*3a00*/  SHF.L.U32 R5, R9, 0x1f, RZ ;  /* 0x0000001f09057819 */ /* 0x000fe400000006ff */
[----:B------:R-:W-:Y:S01]  /*3a10*/  PLOP3.LUT P0, PT, PT, PT, UP3, 0x80, 0x8 ;  /* 0x000000000008781c */ /* 0x000fe20003f0f038 */
[----:B------:R-:W-:Y:S01]  /*3a20*/  VIADD R3, R0, 0x1a0 ;  /* 0x000001a000037836 */ /* 0x000fe20000000000 */
[----:B-1----:R-:W1:Y:S02]  /*3a30*/  SYNCS.PHASECHK.TRANS64.TRYWAIT P1, [R0+URZ+0x190], R5 ;  /* 0x00019005000075a7 */ /* 0x002e6400080211ff */
[----:B-1--4-:R-:W-:Y:S09]  /*3a40*/  @!P1 BRA `(.L_x_70) ;  /* 0x0000006800789947 */ /* 0x012ff20003800000 */
.L_x_189:
[----:B------:R-:W-:Y:S01]  /*3a50*/  LEA R4, R10, UR6, 0x4 ;  /* 0x000000060a047c11 */ /* 0x000fe2000f8e20ff */
[----:B------:R-:W-:Y:S01]  /*3a60*/  @UP3 ULEA UR4, UR17, UR6, 0x3 ;  /* 0x0000000611043291 */ /* 0x000fe2000f8e18ff */
[----:B------:R-:W-:Y:S01]  /*3a70*/  PLOP3.LUT P2, PT, PT, PT, PT, 0x80, 0x8 ;  /* 0x000000000008781c */ /* 0x000fe20003f4f070 */
[----:B------:R-:W-:Y:S01]  /*3a80*/  ULEA UR9, UR18, UR6, 0x3 ;  /* 0x0000000612097291 */ /* 0x000fe2000f8e18ff */
[----:B------:R-:W-:Y:S02]  /*3a90*/  PRMT R3, RZ, 0x654, R3 ;  /* 0x00000654ff037816 */ /* 0x000fe40000000003 */
[----:B-1----:R-:W1:Y:S01]  /*3aa0*/  LDS.128 R4, [R4+0x220] ;  /* 0x0002200004047984 */ /* 0x002e620000000c00 */
[----:B------:R-:W-:Y:S02]  /*3ab0*/  @P0 SHF.L.U32 R2, R8, 0x1f, RZ ;  /* 0x0000001f08020819 */ /* 0x000fe400000006ff */
[----:B------:R-:W-:Y:S01]  /*3ac0*/  SHF.L.U32 R0, R11, 0x1f, RZ ;  /* 0x0000001f0b007819 */ /* 0x000fe200000006ff */
[----:B------:R-:W-:Y:S01]  /*3ad0*/  @!PT LDS RZ, [RZ] ;  /* 0x00000000fffff984 */ /* 0x000fe20000000800 */
[----:B------:R-:W-:Y:S01]  /*3ae0*/  @!PT LDS RZ, [RZ] ;  /* 0x00000000fffff984 */ /* 0x000fe20000000800 */
[----:B------:R-:W-:Y:S01]  /*3af0*/  @!PT LDS RZ, [RZ] ;  /* 0x00000000fffff984 */ /* 0x000fe20000000800 */
[----:B------:R-:W-:Y:S01]  /*3b00*/  @!PT LDS RZ, [RZ] ;  /* 0x00000000fffff984 */ /* 0x000fe20000000800 */
[----:B------:R2:W-:Y:S06]  /*3b10*/  MEMBAR.ALL.CTA ;  /* 0x0000000000007992 */ /* 0x0005ec0000008000 */
[----:B--2---:R-:W2:Y:S02]  /*3b20*/  FENCE.VIEW.ASYNC.S ;  /* 0x00000000000073c6 */ /* 0x004ea40000000000 */
[----:B--2---:R2:W-:Y:S01]  /*3b30*/  SYNCS.ARRIVE.TRANS64.RED.A1T0 RZ, [R3+URZ], RZ ;  /* 0x000000ff03ff79a7 */ /* 0x0045e200081004ff */
[----:B------:R2:W4:Y:S01]  /*3b40*/  @P0 SYNCS.PHASECHK.TRANS64.TRYWAIT P2, [UR4], R2 ;  /* 0x00000002ff0005a7 */ /* 0x0005220008041104 */
[----:B-1----:R-:W-:Y:S01]  /*3b50*/  LOP3.LUT P1, RZ, R6, 0x1, RZ, 0xc0, !PT ;  /* 0x0000000106ff7812 */ /* 0x002fe2000782c0ff */
[----:B------:R-:W1:Y:S02]  /*3b60*/  SYNCS.PHASECHK.TRANS64.TRYWAIT P0, [UR9+0x1d0], R0 ;  /* 0x0001d000ff0075a7 */ /* 0x000e640008001109 */
[----:B-12-4-:R-:W-:Y:S10]  /*3b70*/  @!P0 BRA `(.L_x_71) ;  /* 0x0000006800408947 */ /* 0x016ff40003800000 */
.L_x_191:
[----:B------:R-:W-:Y:S01]  /*3b80*/  IADD3 R10, PT, PT, R10, 0x1, RZ ;  /* 0x000000010a0a7810 */ /* 0x000fe20007ffe0ff */
[----:B------:R-:W-:Y:S06]  /*3b90*/  BRA.U !UP3, `(.L_x_72) ;  /* 0x000000010ba07547 */ /* 0x000fec000b800000 */
[----:B------:R-:W-:Y:S02]  /*3ba0*/  ULEA.HI UR8, UR18, UR18, URZ, 0x1 ;  /* 0x0000001212087291 */ /* 0x000fe4000f8f08ff */
[----:B------:R-:W-:Y:S02]  /*3bb0*/  UPLOP3.LUT UP4, UPT, UPT, UPT, UPT, 0x40, 0x4 ;  /* 0x000000000004789c */ /* 0x000fe40003f8e870 */
[----:B------:R-:W-:Y:S02]  /*3bc0*/  USHF.L.U32 UR4, UR8, 0x7, URZ ;  /* 0x0000000708047899 */ /* 0x000fe400080006ff */
[----:B------:R-:W-:Y:S02]  /*3bd0*/  ULOP3.LUT UR8, UR8, 0xffe, URZ, 0xc0, !UPT ;  /* 0x00000ffe08087892 */ /* 0x000fe4000f8ec0ff */
[----:B------:R-:W-:Y:S02]  /*3be0*/  ULOP3.LUT UR4, UR4, 0xffffff00, URZ, 0xc0, !UPT ;  /* 0xffffff0004047892 */ /* 0x000fe4000f8ec0ff */
[----:B------:R-:W-:-:S02]  /*3bf0*/  UIADD3 UR8, UPT, UPT, -UR8, UR18, URZ ;  /* 0x0000001208087290 */ /* 0x000fc4000fffe1ff */
[----:B------:R-:W-:Y:S01]  /*3c00*/  UIADD3 UR4, UPT, UPT, UR19, UR4, URZ ;  /* 0x0000000413047290 */ /* 0x000fe2000fffe0ff */
[----:B------:R-:W-:Y:S01]  /*3c10*/  UMOV UR16, UR10 ;  /* 0x0000000a00107c82 */ /* 0x000fe20008000000 */
[----:B------:R-:W-:Y:S02]  /*3c20*/  UMOV UR15, UR5 ;  /* 0x00000005000f7c82 */ /* 0x000fe40008000000 */
[----:B------:R-:W-:Y:S01]  /*3c30*/  ULEA UR8, UR8, UR4, 0x14 ;  /* 0x0000000408087291 */ /* 0x000fe2000f8ea0ff */
[----:B------:R-:W-:-:S11]  /*3c40*/  UMOV UR14, UR17 ;  /* 0x00000011000e7c82 */ /* 0x000fd60008000000 */
.L_x_75:
[----:B------:R-:W-:Y:S02]  /*3c50*/  UIADD3 UR16, UPT, UPT, UR16, 0x1, URZ ;  /* 0x0000000110107890 */ /* 0x000fe4000fffe0ff */
[----:B--2---:R-:W-:Y:S02]  /*3c60*/  ULEA UR7, UR14, UR6, 0x3 ;  /* 0x000000060e077291 */ /* 0x004fe4000f8e18ff */
[----:B------:R-:W-:Y:S01]  /*3c70*/  UISETP.NE.AND UP0, UPT, UR16, URZ, UPT ;  /* 0x000000ff1000728c */ /* 0x000fe2000bf05270 */
[----:B----4-:R-:W-:Y:S10]  /*3c80*/  @P2 BRA `(.L_x_73) ;  /* 0x00000000000c2947 */ /* 0x010ff40003800000 */
[----:B-1----:R-:W-:Y:S04]  /*3c90*/  SHF.L.U32 R3, R8, 0x1f, RZ ;  /* 0x0000001f08037819 */ /* 0x002fe800000006ff */
[----:B------:R-:W1:Y:S02]  /*3ca0*/  SYNCS.PHASECHK.TRANS64.TRYWAIT P0, [UR7], R3 ;  /* 0x00000003ff0075a7 */ /* 0x000e640008001107 */
[----:B-1----:R-:W-:Y:S05]  /*3cb0*/  @!P0 BRA `(.L_x_74) ;  /* 0x0000006800088947 */ /* 0x002fea0003800000 */
.L_x_73:
[----:B------:R-:W-:Y:S01]  /*3cc0*/  UISETP.NE.AND UP1, UPT, UR15, 0x1, UPT ;  /* 0x000000010f00788c */ /* 0x000fe2000bf25270 */
[----:B------:R-:W-:Y:S01]  /*3cd0*/  PLOP3.LUT P2, PT, PT, PT, PT, 0x80, 0x8 ;  /* 0x000000000008781c */ /* 0x000fe20003f4f070 */
[----:B------:R-:W-:Y:S02]  /*3ce0*/  UIADD3 UR17, UPT, UPT, UR14, 0x1, URZ ;  /* 0x000000010e117890 */ /* 0x000fe4000fffe0ff */
[----:B------:R-:W-:Y:S02]  /*3cf0*/  ULEA UR22, UR14, UR12, 0x9 ;  /* 0x0000000c0e167291 */ /* 0x000fe4000f8e48ff */
[----:B------:R-:W-:Y:S01]  /*3d00*/  UISETP.NE.AND UP2, UPT, UR17, 0x14, UPT ;  /* 0x000000141100788c */ /* 0x000fe2000bf45270 */
[----:B------:R-:W-:Y:S01]  /*3d10*/  PLOP3.LUT P0, PT, PT, PT, UP1, 0x80, 0x8 ;  /* 0x000000000008781c */ /* 0x000fe20003f0f018 */
[----:B------:R-:W-:Y:S02]  /*3d20*/  ULEA UR24, UR14, UR11, 0x7 ;  /* 0x0000000b0e187291 */ /* 0x000fe4000f8e38ff */
[----:B------:R-:W-:Y:S02]  /*3d30*/  USEL UR13, URZ, 0x1, UP2 ;  /* 0x00000001ff0d7887 */ /* 0x000fe40009000000 */
[----:B------:R-:W-:Y:S02]  /*3d40*/  USEL UR17, UR17, URZ, UP2 ;  /* 0x000000ff11117287 */ /* 0x000fe40009000000 */
[----:B------:R-:W-:Y:S02]  /*3d50*/  UIADD3 UR7, UPT, UPT, UR7, 0xa0, URZ ;  /* 0x000000a007077890 */ /* 0x000fe4000fffe0ff */
[----:B------:R-:W-:Y:S01]  /*3d60*/  @UP1 ULEA UR4, UR17, UR6, 0x3 ;  /* 0x0000000611041291 */ /* 0x000fe2000f8e18ff */
[----:B------:R-:W-:Y:S01]  /*3d70*/  LOP3.LUT R8, R8, UR13, RZ, 0x3c, !PT ;  /* 0x0000000d08087c12 */ /* 0x000fe2000f8e3cff */
[----:B------:R-:W-:Y:S01]  /*3d80*/  UMOV UR23, 0xc0004010 ;  /* 0xc000401000177882 */ /* 0x000fe20000000000 */
[----:B------:R-:W-:Y:S01]  /*3d90*/  UMOV UR25, 0xc0004010 ;  /* 0xc000401000197882 */ /* 0x000fe20000000000 */
[----:B------:R-:W-:Y:S01]  /*3da0*/  UIADD3 UR15, UPT, UPT, UR15, -0x1, URZ ;  /* 0xffffffff0f0f7890 */ /* 0x000fe2000fffe0ff */
[----:B-1----:R-:W-:Y:S01]  /*3db0*/  @P0 SHF.L.U32 R0, R8, 0x1f, RZ ;  /* 0x0000001f08000819 */ /* 0x002fe200000006ff */
[----:B------:R-:W-:Y:S03]  /*3dc0*/  UMOV UR14, UR17 ;  /* 0x00000011000e7c82 */ /* 0x000fe60008000000 */
[----:B------:R2:W4:Y:S01]  /*3dd0*/  @P0 SYNCS.PHASECHK.TRANS64.TRYWAIT P2, [UR4], R0 ;  /* 0x00000000ff0005a7 */ /* 0x0005220008041104 */
[----:B------:R2:W-:Y:S01]  /*3de0*/  UTCIMMA gdesc[UR24], gdesc[UR22], tmem[UR8], tmem[UR20], idesc[UR21], UP4 ;  /* 0x00ff1416180075ea */ /* 0x0005e2000a000108 */
[----:B------:R-:W-:Y:S01]  /*3df0*/  UPLOP3.LUT UP4, UPT, UPT, UPT, UPT, 0x80, 0x8 ;  /* 0x000000000008789c */ /* 0x000fe20003f8f070 */
[----:B------:R2:W-:Y:S01]  /*3e00*/  UTCBAR [UR7], URZ ;  /* 0x000000ff070073e9 */ /* 0x0005e200080000ff */
[----:B------:R-:W-:Y:S09]  /*3e10*/  BRA.U UP0, `(.L_x_75) ;  /* 0xfffffffd008c7547 */ /* 0x000ff2000b83ffff */
.L_x_72:
[----:B------:R-:W-:Y:S01]  /*3e20*/  UIADD3 UR18, UPT, UPT, UR18, 0x1, URZ ;  /* 0x0000000112127890 */ /* 0x000fe2000fffe0ff */
[C---:B------:R-:W-:Y:S01]  /*3e30*/  ISETP.NE.AND P0, PT, R10.reuse, 0x2, PT ;  /* 0x000000020a00780c */ /* 0x040fe20003f05270 */
[----:B------:R-:W-:Y:S02]  /*3e40*/  UIADD3 UR9, UPT, UPT, UR9, 0x1b0, URZ ;  /* 0x000001b009097890 */ /* 0x000fe4000fffe0ff */
[----:B------:R-:W-:Y:S01]  /*3e50*/  UISETP.NE.AND UP0, UPT, UR18, 0x4, UPT ;  /* 0x000000041200788c */ /* 0x000fe2000bf05270 */
[----:B-12---:R-:W-:Y:S02]  /*3e60*/  SEL R0, RZ, 0x1, P0 ;  /* 0x00000001ff007807 */ /* 0x006fe40000000000 */
[----:B------:R-:W-:Y:S01]  /*3e70*/  SEL R10, R10, RZ, P0 ;  /* 0x000000ff0a0a7207 */ /* 0x000fe20000000000 */
[----:B------:R-:W-:Y:S01]  /*3e80*/  USEL UR4, URZ, 0x1, UP0 ;  /* 0x00000001ff047887 */ /* 0x000fe20008000000 */
[----:B------:R-:W-:Y:S01]  /*3e90*/  LOP3.LUT R9, R9, R0, RZ, 0x3c, !PT ;  /* 0x0000000009097212 */ /* 0x000fe200078e3cff */
[----:B------:R-:W-:Y:S01]  /*3ea0*/  USEL UR18, UR18, URZ, UP0 ;  /* 0x000000ff12127287 */ /* 0x000fe20008000000 */
[----:B------:R1:W-:Y:S03]  /*3eb0*/  UTCBAR [UR9], URZ ;  /* 0x000000ff090073e9 */ /* 0x0003e600080000ff */
[----:B------:R-:W-:Y:S01]  /*3ec0*/  LOP3.LUT R11, R11, UR4, RZ, 0x3c, !PT ;  /* 0x000000040b0b7c12 */ /* 0x000fe2000f8e3cff */
[----:B------:R-:W-:Y:S07]  /*3ed0*/  @P1 BRA `(.L_x_76) ;  /* 0xfffffff800c41947 */ /* 0x000fee000383ffff */
[----:B------:R-:W2:Y:S01]  /*3ee0*/  S2UR UR4, SR_CgaCtaId ;  /* 0x00000000000479c3 */ /* 0x000ea20000008800 */
[----:B------:R-:W-:Y:S01]  /*3ef0*/  ELECT P0, URZ, PT ;  /* 0x0000000000ff782f */ /* 0x000fe20003800000 */
[----:B------:R-:W-:Y:S01]  /*3f00*/  IMAD.MOV.U32 R0, RZ, RZ, 0x1 ;  /* 0x00000001ff007424 */ /* 0x000fe200078e00ff */
[----:B------:R-:W-:Y:S01]  /*3f10*/  UIADD3 UR6, UPT, UPT, UR6, 0x1d0, URZ ;  /* 0x000001d006067890 */ /* 0x000fe2000fffe0ff */
[----:B------:R-:W-:Y:S01]  /*3f20*/  SHF.L.U32 R3, R11, 0x1f, RZ ;  /* 0x0000001f0b037819 */ /* 0x000fe200000006ff */
[----:B------:R-:W-:-:S03]  /*3f30*/  UMOV UR5, 0x40 ;  /* 0x0000004000057882 */ /* 0x000fc60000000000 */
[----:B------:R-:W-:Y:S01]  /*3f40*/  UVIRTCOUNT.DEALLOC.SMPOOL 0x80 ;  /* 0x000000800000784c */ /* 0x000fe20000000000 */
[----:B--2---:R-:W-:Y:S02]  /*3f50*/  ULEA UR4, UR4, UR5, 0x18 ;  /* 0x0000000504047291 */ /* 0x004fe4000f8ec0ff */
[----:B------:R-:W-:-:S07]  /*3f60*/  ULEA UR5, UR18, UR6, 0x3 ;  /* 0x0000000612057291 */ /* 0x000fce000f8e18ff */
[----:B------:R2:W-:Y:S02]  /*3f70*/  @P0 STS.U8 [UR4+0x1c], R0 ;  /* 0x00001c00ff000988 */ /* 0x0005e40008000004 */
[----:B------:R-:W3:Y:S02]  /*3f80*/  SYNCS.PHASECHK.TRANS64.TRYWAIT P0, [UR5], R3 ;  /* 0x00000003ff0075a7 */ /* 0x000ee40008001105 */
[----:B--23--:R-:W-:Y:S05]  /*3f90*/  @!P0 BRA `(.L_x_77) ;  /* 0x0000006400688947 */ /* 0x00cfea0003800000 */
.L_x_194:
[----:B------:R-:W-:-:S04]  /*3fa0*/  UIADD3 UR7, UPT, UPT, UR18, 0x1, URZ ;  /* 0x0000000112077890 */ /* 0x000fc8000fffe0ff */
[----:B------:R-:W-:-:S04]  /*3fb0*/  UISETP.NE.AND UP0, UPT, UR7, 0x4, UPT ;  /* 0x000000040700788c */ /* 0x000fc8000bf05270 */
[----:B------:R-:W-:Y:S02]  /*3fc0*/  USEL UR8, URZ, 0x1, UP0 ;  /* 0x00000001ff087887 */ /* 0x000fe40008000000 */
[----:B------:R-:W-:-:S04]  /*3fd0*/  USEL UR7, UR7, URZ, UP0 ;  /* 0x000000ff07077287 */ /* 0x000fc80008000000 */
[----:B------:R-:W-:Y:S01]  /*3fe0*/  ULEA UR5, UR7, UR6, 0x3 ;  /* 0x0000000607057291 */ /* 0x000fe2000f8e18ff */
[----:B------:R-:W-:-:S04]  /*3ff0*/  LOP3.LUT R2, R11, UR8, RZ, 0x3c, !PT ;  /* 0x000000080b027c12 */ /* 0x000fc8000f8e3cff */
[----:B--2---:R-:W-:-:S04]  /*4000*/  SHF.L.U32 R3, R2, 0x1f, RZ ;  /* 0x0000001f02037819 */ /* 0x004fc800000006ff */
[----:B------:R-:W2:Y:S02]  /*4010*/  SYNCS.PHASECHK.TRANS64.TRYWAIT P0, [UR5], R3 ;  /* 0x00000003ff0075a7 */ /* 0x000ea40008001105 */
[----:B--2---:R-:W-:Y:S05]  /*4020*/  @!P0 BRA `(.L_x_78) ;  /* 0x00000064005c8947 */ /* 0x004fea0003800000 */
.L_x_196:
        /* <DEDUP_REMOVED lines=9> */
.L_x_198:
[----:B------:R-:W-:-:S04]  /*40c0*/  UIADD3 UR7, UPT, UPT, UR7, 0x1, URZ ;  /* 0x0000000107077890 */ /* 0x000fc8000fffe0ff */
[----:B------:R-:W-:-:S04]  /*40d0*/  UISETP.NE.AND UP0, UPT, UR7, 0x4, UPT ;  /* 0x000000040700788c */ /* 0x000fc8000bf05270 */
[----:B------:R-:W-:Y:S02]  /*40e0*/  USEL UR5, URZ, 0x1, UP0 ;  /* 0x00000001ff057887 */ /* 0x000fe40008000000 */
[----:B------:R-:W-:-:S04]  /*40f0*/  USEL UR7, UR7, URZ, UP0 ;  /* 0x000000ff07077287 */ /* 0x000fc80008000000 */
[----:B------:R-:W-:Y:S01]  /*4100*/  ULEA UR7, UR7, UR6, 0x3 ;  /* 0x0000000607077291 */ /* 0x000fe2000f8e18ff */
[----:B--2---:R-:W-:-:S04]  /*4110*/  LOP3.LUT R3, R2, UR5, RZ, 0x3c, !PT ;  /* 0x0000000502037c12 */ /* 0x004fc8000f8e3cff */
[----:B------:R-:W-:-:S04]  /*4120*/  SHF.L.U32 R3, R3, 0x1f, RZ ;  /* 0x0000001f03037819 */ /* 0x000fc800000006ff */
[----:B------:R-:W2:Y:S02]  /*4130*/  SYNCS.PHASECHK.TRANS64.TRYWAIT P0, [UR7], R3 ;  /* 0x00000003ff0075a7 */ /* 0x000ea40008001107 */
[----:B--2---:R-:W-:Y:S05]  /*4140*/  @!P0 BRA `(.L_x_80) ;  /* 0x0000006400448947 */ /* 0x004fea0003800000 */
.L_x_200:
[----:B------:R-:W-:Y:S01]  /*4150*/  NOP ;  /* 0x0000000000007918 */ /* 0x000fe20000000000 */
[----:B--2---:R-:W2:Y:S01]  /*4160*/  LDS R0, [UR4+0x14] ;  /* 0x00001404ff007984 */ /* 0x004ea20008000800 */
[----:B------:R-:W-:Y:S01]  /*4170*/  ULOP3.LUT UR6, UR19, 0xffff, URZ, 0xc0, !UPT ;  /* 0x0000ffff13067892 */ /* 0x000fe2000f8ec0ff */
[----:B------:R-:W-:Y:S01]  /*4180*/  UMOV UR8, 0xffff ;  /* 0x0000ffff00087882 */ /* 0x000fe20000000000 */
[----:B------:R-:W-:Y:S02]  /*4190*/  UMOV UR5, 0x1 ;  /* 0x0000000100057882 */ /* 0x000fe40000000000 */
[----:B------:R-:W-:-:S04]  /*41a0*/  USHF.R.U32.HI UR6, URZ, 0x5, UR6 ;  /* 0x00000005ff067899 */ /* 0x000fc80008011606 */
[----:B------:R-:W-:Y:S02]  /*41b0*/  USHF.L.U32 UR8, UR8, UR6, URZ ;  /* 0x0000000608087299 */ /* 0x000fe400080006ff */
[----:B------:R-:W-:-:S04]  /*41c0*/  USHF.L.U32 UR5, UR5, UR6, URZ ;  /* 0x0000000605057299 */ /* 0x000fc800080006ff */
[----:B--2---:R-:W-:-:S04]  /*41d0*/  LOP3.LUT R0, R0, UR8, RZ, 0xc0, !PT ;  /* 0x0000000800007c12 */ /* 0x004fc8000f8ec0ff */
[----:B------:R-:W-:-:S13]  /*41e0*/  ISETP.NE.AND P0, PT, R0, UR8, PT ;  /* 0x0000000800007c0c */ /* 0x000fda000bf05270 */
[----:B------:R-:W-:Y:S05]  /*41f0*/  @P0 BRA `(.L_x_81) ;  /* 0x0000000000580947 */ /* 0x000fea0003800000 */
[----:B------:R-:W2:Y:S02]  /*4200*/  LDS R0, [UR4+0x18] ;  /* 0x00001804ff007984 */ /* 0x000ea40008000800 */
[----:B--2---:R-:W-:-:S04]  /*4210*/  LOP3.LUT R0, R0, UR5, RZ, 0xc0, !PT ;  /* 0x0000000500007c12 */ /* 0x004fc8000f8ec0ff */
[----:B------:R-:W-:-:S13]  /*4220*/  ISETP.NE.AND P0, PT, R0, UR5, PT ;  /* 0x0000000500007c0c */ /* 0x000fda000bf05270 */
[----:B------:R-:W-:Y:S05]  /*4230*/  @P0 BRA `(.L_x_82) ;  /* 0x00000000003c0947 */ /* 0x000fea0003800000 */
[----:B------:R-:W2:Y:S01]  /*4240*/  S2R R2, SR_LANEID ;  /* 0x0000000000027919 */ /* 0x000ea20000000000 */
[----:B------:R-:W-:Y:S01]  /*4250*/  ULOP3.LUT UR8, URZ, UR8, URZ, 0x33, !UPT ;  /* 0x00000008ff087292 */ /* 0x000fe2000f8e33ff */
[----:B------:R-:W-:Y:S01]  /*4260*/  LOP3.LUT R4, RZ, UR5, RZ, 0x33, !PT ;  /* 0x00000005ff047c12 */ /* 0x000fe2000f8e33ff */
[----:B------:R-:W-:Y:S02]  /*4270*/  VOTEU.ANY UR7, UPT, PT ;  /* 0x0000000000077886 */ /* 0x000fe400038e0100 */
[----:B------:R-:W-:Y:S01]  /*4280*/  UFLO.U32 UR7, UR7 ;  /* 0x00000007000772bd */ /* 0x000fe200080e0000 */
[----:B------:R-:W3:Y:S01]  /*4290*/  REDUX UR5, R4 ;  /* 0x00000000040573c4 */ /* 0x000ee20000000000 */
[----:B------:R-:W-:-:S06]  /*42a0*/  IMAD.U32 R0, RZ, RZ, UR8 ;  /* 0x00000008ff007e24 */ /* 0x000fcc000f8e00ff */
[----:B------:R1:W-:Y:S01]  /*42b0*/  UTCATOMSWS.AND URZ, UR8 ;  /* 0x0000000800ff79e3 */ /* 0x0003e20008000000 */
[----:B------:R-:W4:Y:S01]  /*42c0*/  REDUX UR6, R0 ;  /* 0x00000000000673c4 */ /* 0x000f220000000000 */
[----:B--2---:R-:W-:Y:S01]  /*42d0*/  ISETP.EQ.U32.AND P0, PT, R2, UR7, PT ;  /* 0x0000000702007c0c */ /* 0x004fe2000bf02070 */
[----:B---3--:R-:W-:Y:S01]  /*42e0*/  IMAD.U32 R2, RZ, RZ, UR5 ;  /* 0x00000005ff027e24 */ /* 0x008fe2000f8e00ff */
[----:B----4-:R-:W-:-:S11]  /*42f0*/  MOV R3, UR6 ;  /* 0x0000000600037c02 */ /* 0x010fd60008000f00 */
[----:B------:R1:W-:Y:S04]  /*4300*/  @P0 ATOMS.AND RZ, [UR4+0x14], R3 ;  /* 0x00001403ffff098c */ /* 0x0003e8000a800004 */
[----:B------:R1:W-:Y:S01]  /*4310*/  @P0 ATOMS.AND RZ, [UR4+0x18], R2 ;  /* 0x00001802ffff098c */ /* 0x0003e2000a800004 */
[----:B------:R-:W-:Y:S05]  /*4320*/  BRA `(.L_x_83) ;  /* 0x0000000000147947 */ /* 0x000fea0003800000 */
.L_x_82:
[----:B------:R-:W-:Y:S02]  /*4330*/  MOV R2, 0x4350 ;  /* 0x0000435000027802 */ /* 0x000fe40000000f00 */
[----:B-1--45:R-:W-:Y:S05]  /*4340*/  CALL.REL.NOINC `($__internal_0_$__cuda_sm10x_tcgen05_guardrail_trap_col_being_dealloced_not_returned_by_alloc) ;  /* 0x0000006800287944 */ /* 0x032fea0003c00000 */
[----:B------:R-:W-:Y:S05]  /*4350*/  BRA `(.L_x_83) ;  /* 0x0000000000087947 */ /* 0x000fea0003800000 */
.L_x_81:
[----:B------:R-:W-:Y:S02]  /*4360*/  MOV R2, 0x4380 ;  /* 0x0000438000027802 */ /* 0x000fe40000000f00 */
[----:B-1--45:R-:W-:Y:S05]  /*4370*/  CALL.REL.NOINC `($__internal_2_$__cuda_sm10x_tcgen05_guardrail_trap_unallocated_columns_being_dealloced) ;  /* 0x0000006800347944 */ /* 0x032fea0003c00000 */
.L_x_83:
[----:B------:R-:W-:Y:S01]  /*4380*/  NOP ;  /* 0x0000000000007918 */ /* 0x000fe20000000000 */
[----:B-1----:R-:W-:Y:S05]  /*4390*/  EXIT ;  /* 0x000000000000794d */ /* 0x002fea0003800000 */
.L_x_65:
[----:B------:R-:W-:-:S09]  /*43a0*/  UISETP.NE.OR UP2, UPT, UR8, 0x3, !UP2 ;  /* 0x000000030800788c */ /* 0x000fd2000d745670 */
[----:B------:R-:W-:Y:S05]  /*43b0*/  BRA.U UP2, `(.L_x_84) ;  /* 0x0000001102147547 */ /* 0x000fea000b800000 */
[----:B------:R-:W1:Y:S01]  /*43c0*/  LDC R0, c[0x0][0xb30] ;  /* 0x0002cc00ff007b82 */ /* 0x000e620000000800 */
[----:B------:R-:W2:Y:S01]  /*43d0*/  LDCU.64 UR8, c[0x0][0x888] ;  /* 0x00011100ff0877ac */ /* 0x000ea20008000a00 */
[----:B------:R-:W-:Y:S02]  /*43e0*/  HFMA2 R29, -RZ, RZ, 0, 0 ;  /* 0x00000000ff1d7431 */ /* 0x000fe400000001ff */
[----:B------:R-:W-:Y:S01]  /*43f0*/  IMAD.MOV.U32 R31, RZ, RZ, 0x1 ;  /* 0x00000001ff1f7424 */ /* 0x000fe200078e00ff */
[----:B------:R-:W-:Y:S01]  /*4400*/  MOV R23, 0x1000 ;  /* 0x0000100000177802 */ /* 0x000fe20000000f00 */
[----:B------:R-:W4:Y:S01]  /*4410*/  LDCU.64 UR4, c[0x0][0x890] ;  /* 0x00011200ff0477ac */ /* 0x000f220008000a00 */
[----:B------:R-:W-:Y:S01]  /*4420*/  IMAD.MOV.U32 R30, RZ, RZ, RZ ;  /* 0x000000ffff1e7224 */ /* 0x000fe200078e00ff */
[----:B------:R-:W3:Y:S01]  /*4430*/  LDC R19, c[0x0][0x370] ;  /* 0x0000dc00ff137b82 */ /* 0x000ee20000000800 */
[----:B------:R-:W-:Y:S01]  /*4440*/  UMOV UR7, 0x400 ;  /* 0x0000040000077882 */ /* 0x000fe20000000000 */
[----:B------:R-:W-:-:S02]  /*4450*/  UPLOP3.LUT UP1, UPT, UPT, UPT, UPT, 0x40, 0x4 ;  /* 0x000000000004789c */ /* 0x000fc40003f2e870 */
[----:B------:R-:W-:-:S04]  /*4460*/  ULEA UR7, UR37, UR7, 0x18 ;  /* 0x0000000725077291 */ /* 0x000fc8000f8ec0ff */
[----:B------:R-:W3:Y:S01]  /*4470*/  LDC R2, c[0x0][0xb0c] ;  /* 0x0002c300ff027b82 */ /* 0x000ee20000000800 */
[----:B------:R-:W-:Y:S02]  /*4480*/  UIADD3 UR13, UPT, UPT, UR7, 0x158, URZ ;  /* 0x00000158070d7890 */ /* 0x000fe4000fffe0ff */
[----:B--2---:R-:W-:Y:S02]  /*4490*/  UISETP.NE.U32.AND UP2, UPT, UR8, URZ, UPT ;  /* 0x000000ff0800728c */ /* 0x004fe4000bf45070 */
[----:B------:R-:W-:Y:S02]  /*44a0*/  UIADD3 UR33, UPT, UPT, UR7, 0x140, URZ ;  /* 0x0000014007217890 */ /* 0x000fe4000fffe0ff */
[----:B----4-:R-:W-:Y:S01]  /*44b0*/  UISETP.NE.U32.AND UP3, UPT, UR4, URZ, UPT ;  /* 0x000000ff0400728c */ /* 0x010fe2000bf65070 */
[----:B------:R-:W2:Y:S01]  /*44c0*/  LDC R18, c[0x0][0xb20] ;  /* 0x0002c800ff127b82 */ /* 0x000ea20000000800 */
[----:B-1----:R-:W-:Y:S01]  /*44d0*/  ISETP.NE.AND P1, PT, R0, 0x1, PT ;  /* 0x000000010000780c */ /* 0x002fe20003f25270 */
[----:B------:R-:W-:-:S02]  /*44e0*/  UISETP.NE.AND.EX UP2, UPT, UR9, URZ, UPT, UP2 ;  /* 0x000000ff0900728c */ /* 0x000fc4000bf45320 */
[----:B------:R-:W-:Y:S02]  /*44f0*/  UIADD3 UR25, UPT, UPT, UR7, 0x148, URZ ;  /* 0x0000014807197890 */ /* 0x000fe4000fffe0ff */
[----:B------:R-:W-:Y:S02]  /*4500*/  UIADD3 UR17, UPT, UPT, UR7, 0x150, URZ ;  /* 0x0000015007117890 */ /* 0x000fe4000fffe0ff */
[----:B------:R-:W1:Y:S01]  /*4510*/  LDC.64 R32, c[0x0][0x348] ;  /* 0x0000d200ff207b82 */ /* 0x000e620000000a00 */
[----:B------:R-:W-:Y:S02]  /*4520*/  UPRMT UR13, UR37, 0x654, UR13 ;  /* 0x00000654250d7896 */ /* 0x000fe4000800000d */
[----:B------:R-:W-:-:S05]  /*4530*/  UISETP.NE.AND.EX UP3, UPT, UR5, URZ, UPT, UP3 ;  /* 0x000000ff0500728c */ /* 0x000fca000bf65330 */
[----:B------:R-:W4:Y:S08]  /*4540*/  LDC.64 R16, c[0x0][0xb10] ;  /* 0x0002c400ff107b82 */ /* 0x000f300000000a00 */
[----:B------:R-:W1:Y:S08]  /*4550*/  LDC.64 R6, c[0x0][0xb18] ;  /* 0x0002c600ff067b82 */ /* 0x000e700000000a00 */
[----:B------:R-:W1:Y:S08]  /*4560*/  LDC.64 R4, c[0x0][0xb28] ;  /* 0x0002ca00ff047b82 */ /* 0x000e700000000a00 */
[----:B--23--:R-:W1:Y:S02]  /*4570*/  LDC R22, c[0x0][0x374] ;  /* 0x0000dd00ff167b82 */ /* 0x00ce640000000800 */
.L_x_95:
[C---:B------:R-:W-:Y:S02]  /*4580*/  LEA R0, R30.reuse, UR7, 0x3 ;  /* 0x000000071e007c11 */ /* 0x040fe4000f8e18ff */
[----:B------:R-:W-:Y:S02]  /*4590*/  SHF.L.U32 R3, R29, 0x1f, RZ ;  /* 0x0000001f1d037819 */ /* 0x000fe400000006ff */
[----:B------:R-:W-:Y:S02]  /*45a0*/  LEA R24, R30, UR7, 0x4 ;  /* 0x000000071e187c11 */ /* 0x000fe4000f8e20ff */
[----:B--2---:R-:W2:Y:S02]  /*45b0*/  SYNCS.PHASECHK.TRANS64.TRYWAIT P0, [R0+URZ+0x190], R3 ;  /* 0x00019003000075a7 */ /* 0x004ea400080011ff */
[----:B--2---:R-:W-:Y:S05]  /*45c0*/  @!P0 BRA `(.L_x_85) ;  /* 0x00000060003c8947 */ /* 0x004fea0003800000 */
.L_x_201:
[----:B------:R-:W-:Y:S01]  /*45d0*/  ISETP.GE.AND P0, PT, R40, 0x1, PT ;  /* 0x000000012800780c */ /* 0x000fe20003f06270 */
[----:B------:R-:W3:Y:S01]  /*45e0*/  LDS.128 R24, [R24+0x220] ;  /* 0x0002200018187984 */ /* 0x000ee20000000c00 */
[----:B--2---:R-:W-:Y:S01]  /*45f0*/  VIADD R0, R0, 0x1a0 ;  /* 0x000001a000007836 */ /* 0x004fe20000000000 */
[----:B------:R-:W-:Y:S01]  /*4600*/  @!PT LDS RZ, [RZ] ;  /* 0x00000000fffff984 */ /* 0x000fe20000000800 */
[----:B------:R-:W-:Y:S01]  /*4610*/  @!PT LDS RZ, [RZ] ;  /* 0x00000000fffff984 */ /* 0x000fe20000000800 */
[----:B------:R-:W-:Y:S01]  /*4620*/  @!PT LDS RZ, [RZ] ;  /* 0x00000000fffff984 */ /* 0x000fe20000000800 */
[----:B------:R-:W-:Y:S01]  /*4630*/  @!PT LDS RZ, [RZ] ;  /* 0x00000000fffff984 */ /* 0x000fe20000000800 */
[----:B------:R2:W-:Y:S06]  /*4640*/  MEMBAR.ALL.CTA ;  /* 0x0000000000007992 */ /* 0x0005ec0000008000 */
[----:B--2---:R-:W2:Y:S01]  /*4650*/  FENCE.VIEW.ASYNC.S ;  /* 0x00000000000073c6 */ /* 0x004ea20000000000 */
[----:B------:R-:W-:Y:S04]  /*4660*/  PRMT R0, RZ, 0x654, R0 ;  /* 0x00000654ff007816 */ /* 0x000fe80000000000 */
[----:B--2---:R2:W-:Y:S01]  /*4670*/  SYNCS.ARRIVE.TRANS64.RED.A1T0 RZ, [R0+URZ], RZ ;  /* 0x000000ff00ff79a7 */ /* 0x0045e200081004ff */
[----:B---3--:R-:W-:Y:S11]  /*4680*/  LOP3.LUT P3, RZ, R26, 0x1, RZ, 0xc0, !PT ;  /* 0x000000011aff7812 */ /* 0x008ff6000786c0ff */
[----:B------:R-:W-:Y:S02]  /*4690*/  @!UPT UIADD3 URZ, UPT, UPT, URZ, URZ, URZ ;  /* 0x000000fffffff290 */ /* 0x000fe4000fffe0ff */
[----:B------:R-:W-:Y:S02]  /*46a0*/  @P3 MOV R13, R24 ;  /* 0x00000018000d3202 */ /* 0x000fe40000000f00 */
[----:B------:R-:W-:Y:S01]  /*46b0*/  @P3 LOP3.LUT R8, R25, 0xffff, RZ, 0xc0, !PT ;  /* 0x0000ffff19083812 */ /* 0x000fe200078ec0ff */
[----:B--2---:R-:W-:Y:S06]  /*46c0*/  @!P0 BRA `(.L_x_86) ;  /* 0x0000000000a48947 */ /* 0x004fec0003800000 */
[----:B-1----:R-:W-:Y:S01]  /*46d0*/  IMAD.HI.U32 R35, R22, R7, RZ ;  /* 0x0000000716237227 */ /* 0x002fe200078e00ff */
[----:B------:R-:W-:Y:S02]  /*46e0*/  ISETP.NE.AND P0, PT, R6, 0x1, PT ;  /* 0x000000010600780c */ /* 0x000fe40003f05270 */
[----:B------:R-:W-:Y:S01]  /*46f0*/  ISETP.NE.AND P2, PT, R40, 0x1, PT ;  /* 0x000000012800780c */ /* 0x000fe20003f45270 */
[----:B----4-:R-:W-:Y:S01]  /*4700*/  IMAD.HI.U32 R34, R19, R16, RZ ;  /* 0x0000001013227227 */ /* 0x010fe200078e00ff */
[----:B------:R-:W-:Y:S02]  /*4710*/  SHF.R.U32.HI R35, RZ, R18, R35 ;  /* 0x00000012ff237219 */ /* 0x000fe40000011623 */
[----:B------:R-:W-:Y:S01]  /*4720*/  ISETP.NE.AND P4, PT, R2, 0x1, PT ;  /* 0x000000010200780c */ /* 0x000fe20003f85270 */
[----:B------:R-:W-:Y:S01]  /*4730*/  IMAD.HI.U32 R36, R13, R16, RZ ;  /* 0x000000100d247227 */ /* 0x000fe200078e00ff */
[----:B------:R-:W-:Y:S02]  /*4740*/  SHF.R.U32.HI R34, RZ, R17, R34 ;  /* 0x00000011ff227219 */ /* 0x000fe40000011622 */
[----:B------:R-:W-:Y:S01]  /*4750*/  SEL R3, R22, R35, !P0 ;  /* 0x0000002316037207 */ /* 0x000fe20004000000 */
[C---:B------:R-:W-:Y:S01]  /*4760*/  IMAD.HI.U32 R35, R8.reuse, R7, RZ ;  /* 0x0000000708237227 */ /* 0x040fe200078e00ff */
[----:B------:R-:W-:Y:S02]  /*4770*/  SEL R11, R19, R34, !P4 ;  /* 0x00000022130b7207 */ /* 0x000fe40006000000 */
[----:B------:R-:W-:Y:S01]  /*4780*/  SHF.R.U32.HI R36, RZ, R17, R36 ;  /* 0x00000011ff247219 */ /* 0x000fe20000011624 */
[----:B------:R-:W-:Y:S01]  /*4790*/  IMAD.HI.U32 R38, R3, R4, RZ ;  /* 0x0000000403267227 */ /* 0x000fe200078e00ff */
[----:B------:R-:W-:Y:S03]  /*47a0*/  SHF.R.U32.HI R35, RZ, R18, R35 ;  /* 0x00000012ff237219 */ /* 0x000fe60000011623 */
[----:B------:R-:W-:Y:S01]  /*47b0*/  IMAD.HI.U32 R34, R11, R4, RZ ;  /* 0x000000040b227227 */ /* 0x000fe200078e00ff */
[----:B------:R-:W-:Y:S02]  /*47c0*/  @P2 SHF.R.U32.HI R3, RZ, R5, R38 ;  /* 0x00000005ff032219 */ /* 0x000fe40000011626 */
[----:B------:R-:W-:Y:S02]  /*47d0*/  SEL R9, R8, R35, !P0 ;  /* 0x0000002308097207 */ /* 0x000fe40004000000 */
[----:B------:R-:W-:Y:S01]  /*47e0*/  @P2 SHF.R.U32.HI R11, RZ, R5, R34 ;  /* 0x00000005ff0b2219 */ /* 0x000fe20000011622 */
[C---:B------:R-:W-:Y:S01]  /*47f0*/  IMAD R10, R40.reuse, R3, RZ ;  /* 0x00000003280a7224 */ /* 0x040fe200078e02ff */
[----:B------:R-:W-:Y:S01]  /*4800*/  SEL R3, R13, R36, !P4 ;  /* 0x000000240d037207 */ /* 0x000fe20006000000 */
[C---:B------:R-:W-:Y:S03]  /*4810*/  IMAD.HI.U32 R14, R9.reuse, R4, RZ ;  /* 0x00000004090e7227 */ /* 0x040fe600078e00ff */
[----:B------:R-:W-:Y:S01]  /*4820*/  ISETP.GE.AND P0, PT, R9, R10, PT ;  /* 0x0000000a0900720c */ /* 0x000fe20003f06270 */
[C---:B------:R-:W-:Y:S01]  /*4830*/  IMAD R12, R40.reuse, R11, RZ ;  /* 0x0000000b280c7224 */ /* 0x040fe200078e02ff */
[-C--:B------:R-:W-:Y:S04]  /*4840*/  SHF.R.U32.HI R14, RZ, R5.reuse, R14 ;  /* 0x00000005ff0e7219 */ /* 0x080fe8000001160e */
[----:B------:R-:W-:Y:S02]  /*4850*/  ISETP.GE.OR P0, PT, R3, R12, P0 ;  /* 0x0000000c0300720c */ /* 0x000fe40000706670 */
[----:B------:R-:W-:Y:S05]  /*4860*/  SEL R15, R9, R14, !P2 ;  /* 0x0000000e090f7207 */ /* 0x000fea0005000000 */
[----:B------:R-:W-:Y:S04]  /*4870*/  IMAD.MOV R14, RZ, RZ, -R15 ;  /* 0x000000ffff0e7224 */ /* 0x000fe800078e0a0f */
[----:B------:R-:W-:Y:S02]  /*4880*/  IMAD R14, R40, R14, R9 ;  /* 0x0000000e280e7224 */ /* 0x000fe400078e0209 */
[C---:B------:R-:W-:Y:S05]  /*4890*/  @!P0 IMAD.HI.U32 R10, R3.reuse, R4, RZ ;  /* 0x00000004030a8227 */ /* 0x040fea00078e00ff */
[----:B------:R-:W-:Y:S04]  /*48a0*/  @!P0 SHF.R.U32.HI R10, RZ, R5, R10 ;  /* 0x00000005ff0a8219 */ /* 0x000fe8000001160a */
[----:B------:R-:W-:Y:S01]  /*48b0*/  @!P0 SEL R0, R3, R10, !P2 ;  /* 0x0000000a03008207 */ /* 0x000fe20005000000 */
[----:B------:R-:W-:Y:S03]  /*48c0*/  IMAD.MOV R10, RZ, RZ, -R3 ;  /* 0x000000ffff0a7224 */ /* 0x000fe600078e0a03 */
[----:B------:R-:W-:Y:S01]  /*48d0*/  @!P0 IADD3 R15, PT, PT, R15, -R0, RZ ;  /* 0x800000000f0f8210 */ /* 0x000fe20007ffe0ff */
[----:B------:R-:W-:Y:S01]  /*48e0*/  @!P0 IMAD R0, R11, R14, R0 ;  /* 0x0000000e0b008224 */ /* 0x000fe200078e0200 */
[----:B------:R-:W-:Y:S01]  /*48f0*/  IADD3 R11, PT, PT, -R9, RZ, RZ ;  /* 0x000000ff090b7210 */ /* 0x000fe20007ffe1ff */
[----:B------:R-:W-:Y:S02]  /*4900*/  IMAD R13, R2, R10, R13 ;  /* 0x0000000a020d7224 */ /* 0x000fe400078e020d */
[----:B------:R-:W-:Y:S02]  /*4910*/  @!P0 IMAD R9, R15, R40, R3 ;  /* 0x000000280f098224 */ /* 0x000fe400078e0203 */
[----:B------:R-:W-:Y:S02]  /*4920*/  @!P0 IMAD.MOV.U32 R3, RZ, RZ, R0 ;  /* 0x000000ffff038224 */ /* 0x000fe400078e0000 */
[----:B------:R-:W-:Y:S02]  /*4930*/  IMAD R8, R6, R11, R8 ;  /* 0x0000000b06087224 */ /* 0x000fe400078e0208 */
[----:B------:R-:W-:Y:S02]  /*4940*/  IMAD R13, R3, R2, R13 ;  /* 0x00000002030d7224 */ /* 0x000fe400078e020d */
[----:B------:R-:W-:Y:S02]  /*4950*/  IMAD R8, R9, R6, R8 ;  /* 0x0000000609087224 */ /* 0x000fe400078e0208 */
.L_x_86:
[----:B------:R-:W-:Y:S05]  /*4960*/  BRA.U UP1, `(.L_x_87) ;  /* 0x0000000101107547 */ /* 0x000fea000b800000 */
[----:B------:R-:W-:Y:S04]  /*4970*/  MOV R0, UR6 ;  /* 0x0000000600007c02 */ /* 0x000fe80008000f00 */
[----:B------:R-:W-:Y:S04]  /*4980*/  SHF.L.U32 R3, R0, 0x1f, RZ ;  /* 0x0000001f00037819 */ /* 0x000fe800000006ff */
[----:B------:R-:W2:Y:S02]  /*4990*/  SYNCS.PHASECHK.TRANS64.TRYWAIT P0, [UR7+0x188], R3 ;  /* 0x00018803ff0075a7 */ /* 0x000ea40008001107 */
[----:B--2---:R-:W-:Y:S05]  /*49a0*/  @!P0 BRA `(.L_x_88) ;  /* 0x0000005c00588947 */ /* 0x004fea0003800000 */
.L_x_87:
[----:B------:R-:W-:Y:S02]  /*49b0*/  R2UR UR35, R21 ;  /* 0x00000000152372ca */ /* 0x000fe400000e0000 */
[----:B------:R-:W-:Y:S02]  /*49c0*/  R2UR UR34, R20 ;  /* 0x00000000142272ca */ /* 0x000fe400000e0000 */
[----:B------:R-:W-:Y:S02]  /*49d0*/  ISETP.NE.U32.AND P2, PT, RZ, UR4, PT ;  /* 0x00000004ff007c0c */ /* 0x000fe4000bf45070 */
[----:B------:R-:W-:Y:S02]  /*49e0*/  SHF.L.U32 R12, R31, 0x1f, RZ ;  /* 0x0000001f1f0c7819 */ /* 0x000fe400000006ff */
[----:B------:R-:W-:Y:S05]  /*49f0*/  ISETP.NE.AND.EX P2, PT, RZ, UR5, PT, P2 ;  /* 0x00000005ff007c0c */ /* 0x000fea000bf45320 */
[----:B------:R-:W-:Y:S02]  /*4a00*/  USHF.L.U32 UR35, UR35, 0x6, URZ ;  /* 0x0000000623237899 */ /* 0x000fe400080006ff */
[----:B------:R-:W-:Y:S01]  /*4a10*/  USHF.L.U32 UR34, UR34, 0x8, URZ ;  /* 0x0000000822227899 */ /* 0x000fe200080006ff */
[----:B------:R-:W-:Y:S11]  /*4a20*/  BRA.U !UP3, `(.L_x_89) ;  /* 0x000000010b347547 */ /* 0x000ff6000b800000 */
[----:B------:R-:W-:Y:S01]  /*4a30*/  UPLOP3.LUT UP0, UPT, UPT, UPT, UP2, 0x80, 0x8 ;  /* 0x000000000008789c */ /* 0x000fe20003f0f020 */
[----:B--2---:R-:W-:Y:S02]  /*4a40*/  HFMA2 R0, -RZ, RZ, 0, 5.9604644775390625e-08 ;  /* 0x00000001ff007431 */ /* 0x004fe400000001ff */
[----:B------:R-:W-:Y:S03]  /*4a50*/  IMAD.MOV.U32 R91, RZ, RZ, 0x1 ;  /* 0x00000001ff5b7424 */ /* 0x000fe600078e00ff */
[----:B------:R-:W-:Y:S05]  /*4a60*/  PLOP3.LUT P0, PT, PT, PT, UP0, 0x80, 0x8 ;  /* 0x000000000008781c */ /* 0x000fea0003f0f008 */
[----:B------:R-:W2:Y:S01]  /*4a70*/  @UP0 LDCU.64 UR10, c[0x0][0x888] ;  /* 0x00011100ff0a07ac */ /* 0x000ea20008000a00 */
[----:B------:R-:W-:Y:S07]  /*4a80*/  @UP0 UIMAD UR8, UR36, UR4, URZ ;  /* 0x00000004240802a4 */ /* 0x000fee000f8e02ff */
[----:B------:R-:W-:Y:S01]  /*4a90*/  @!P0 PRMT R91, R0, 0x7610, R91 ;  /* 0x00007610005b8816 */ /* 0x000fe2000000005b */
[----:B--2---:R-:W-:Y:S03]  /*4aa0*/  @UP0 UIMAD.WIDE UR10, UR8, 0x4, UR10 ;  /* 0x00000004080a08a5 */ /* 0x004fe6000f8e020a */
[----:B------:R-:W2:Y:S03]  /*4ab0*/  @!UP0 LDCU UR8, c[0x0][0x880] ;  /* 0x00011000ff0887ac */ /* 0x000ea60008000800 */
[----:B------:R-:W-:Y:S01]  /*4ac0*/  IMAD.U32 R10, RZ, RZ, UR10 ;  /* 0x0000000aff0a7e24 */ /* 0x000fe2000f8e00ff */
[----:B------:R-:W-:Y:S05]  /*4ad0*/  MOV R11, UR11 ;  /* 0x0000000b000b7c02 */ /* 0x000fea0008000f00 */
[----:B-----5:R3:W5:Y:S02]  /*4ae0*/  @P0 LDG.E R50, desc[UR46][R10.64] ;  /* 0x0000002e0a320981 */ /* 0x020764000c1e1900 */
[----:B--23--:R-:W-:Y:S07]  /*4af0*/  @!P0 IMAD.U32 R50, RZ, RZ, UR8 ;  /* 0x00000008ff328e24 */ /* 0x00cfee000f8e00ff */
.L_x_89:
[----:B-----5:R-:W-:Y:S01]  /*4b00*/  @!P2 ISETP.EQ.AND P0, PT, R50, RZ, PT ;  /* 0x000000ff3200a20c */ /* 0x020fe20003f02270 */
[----:B------:R-:W-:Y:S01]  /*4b10*/  @!UPT UIADD3 URZ, UPT, UPT, URZ, URZ, URZ ;  /* 0x000000fffffff290 */ /* 0x000fe2000fffe0ff */
[----:B------:R-:W-:Y:S11]  /*4b20*/  @!P2 BRA `(.L_x_90) ;  /* 0x000000000014a947 */ /* 0x000ff60003800000 */
[----:B------:R-:W-:Y:S02]  /*4b30*/  LOP3.LUT P2, RZ, R91, 0xff, RZ, 0xc0, !PT ;  /* 0x000000ff5bff7812 */ /* 0x000fe4000784c0ff */
[----:B------:R-:W-:Y:S04]  /*4b40*/  PLOP3.LUT P0, PT, PT, PT, UP0, 0x80, 0x8 ;  /* 0x000000000008781c */ /* 0x000fe80003f0f008 */
[----:B------:R-:W-:Y:S07]  /*4b50*/  PLOP3.LUT P0, PT, P0, PT, PT, 0x8, 0x80 ;  /* 0x000000000080781c */ /* 0x000fee000070e170 */
[----:B------:R-:W-:Y:S11]  /*4b60*/  @P2 ISETP.EQ.AND P0, PT, R50, RZ, PT ;  /* 0x000000ff3200220c */ /* 0x000ff60003f02270 */
[----:B------:R-:W-:Y:S02]  /*4b70*/  @!UPT UIADD3 URZ, UPT, UPT, URZ, URZ, URZ ;  /* 0x000000fffffff290 */ /* 0x000fe4000fffe0ff */
.L_x_90:
[----:B------:R-:W3:Y:S01]  /*4b80*/  SYNCS.PHASECHK.TRANS64.TRYWAIT P2, [UR7+0x160], R12 ;  /* 0x0001600cff0075a7 */ /* 0x000ee20008041107 */
[----:B------:R-:W-:Y:S04]  /*4b90*/  ELECT P4, URZ, PT ;  /* 0x0000000000ff782f */ /* 0x000fe80003880000 */
[----:B------:R-:W-:Y:S11]  /*4ba0*/  PLOP3.LUT P4, PT, P0, P4, PT, 0xf2, 0x2f ;  /* 0x00000000002f781c */ /* 0x000ff60000789e72 */
[----:B------:R-:W-:Y:S02]  /*4bb0*/  @!UPT UIADD3 URZ, UPT, UPT, URZ, URZ, URZ ;  /* 0x000000fffffff290 */ /* 0x000fe4000fffe0ff */
[----:B-1----:R-:W-:Y:S05]  /*4bc0*/  @!P4 IADD3 R9, P0, PT, R32, 0x580, RZ ;  /* 0x000005802009c810 */ /* 0x002fea0007f1e0ff */
[----:B--2---:R-:W-:Y:S01]  /*4bd0*/  @!P4 IMAD.X R0, RZ, RZ, R33, P0 ;  /* 0x000000ffff00c224 */ /* 0x004fe200000e0621 */
[----:B---3--:R-:W-:Y:S07]  /*4be0*/  @!P2 BRA `(.L_x_91) ;  /* 0x0000005800e0a947 */ /* 0x008fee0003800000 */
.L_x_204:
[----:B------:R-:W-:Y:S01]  /*4bf0*/  @!P4 R2UR UR8, R0 ;  /* 0x000000000008c2ca */ /* 0x000fe200000e0000 */
[----:B------:R-:W-:Y:S01]  /*4c00*/  VOTEU.ALL UP1, P4 ;  /* 0x0000000000ff7886 */ /* 0x000fe20002020000 */
[----:B------:R-:W-:Y:S01]  /*4c10*/  @!P4 R2UR UR9, R9 ;  /* 0x000000000909c2ca */ /* 0x000fe200000e0000 */
[----:B------:R-:W-:Y:S01]  /*4c20*/  @!P4 IMAD.MOV.U32 R0, RZ, RZ, 0x1000 ;  /* 0x00001000ff00c424 */ /* 0x000fe200078e00ff */
[----:B------:R-:W-:Y:S01]  /*4c30*/  UMOV UR10, 0x0 ;  /* 0x00000000000a7882 */ /* 0x000fe20000000000 */
[----:B------:R-:W-:Y:S01]  /*4c40*/  UMOV UR11, 0x10000000 ;  /* 0x10000000000b7882 */ /* 0x000fe20000000000 */
[----:B------:R-:W-:Y:S01]  /*4c50*/  @!UP1 UIADD3 UR32, UPT, UPT, UR7, 0x400, URZ ;  /* 0x0000040007209890 */ /* 0x000fe2000fffe0ff */
[----:B------:R-:W-:Y:S01]  /*4c60*/  @!P4 IADD3 R9, P0, PT, R32, 0x580, RZ ;  /* 0x000005802009c810 */ /* 0x000fe20007f1e0ff */
[----:B------:R-:W-:Y:S05]  /*4c70*/  VOTEU.ALL UP1, P4 ;  /* 0x0000000000ff7886 */ /* 0x000fea0002020000 */
[----:B------:R-:W-:Y:S01]  /*4c80*/  IMAD.U32 R11, RZ, RZ, UR8 ;  /* 0x00000008ff0b7e24 */ /* 0x000fe2000f8e00ff */
[----:B------:R-:W-:Y:S01]  /*4c90*/  UPRMT UR8, UR37, 0x654, UR33 ;  /* 0x0000065425087896 */ /* 0x000fe20008000021 */
[----:B------:R-:W-:Y:S03]  /*4ca0*/  IMAD.U32 R10, RZ, RZ, UR9 ;  /* 0x00000009ff0a7e24 */ /* 0x000fe6000f8e00ff */
[----:B------:R-:W-:Y:S02]  /*4cb0*/  @!P4 R2UR UR15, R11 ;  /* 0x000000000b0fc2ca */ /* 0x000fe400000e0000 */
[----:B------:R-:W-:Y:S11]  /*4cc0*/  @!P4 R2UR UR14, R10 ;  /* 0x000000000a0ec2ca */ /* 0x000ff600000e0000 */
[----:B------:R-:W-:Y:S02]  /*4cd0*/  @!UPT UIADD3 URZ, UPT, UPT, URZ, URZ, URZ ;  /* 0x000000fffffff290 */ /* 0x000fe4000fffe0ff */
[----:B------:R2:W-:Y:S01]  /*4ce0*/  @!UP1 UTMALDG.3D [UR32], [UR14], desc[UR10] ;  /* 0x00000a200e0095b4 */ /* 0x0005e20008011000 */
[----:B------:R3:W-:Y:S01]  /*4cf0*/  @!P4 SYNCS.ARRIVE.TRANS64.RED.A0TR RZ, [UR7+0x140], R0 ;  /* 0x00014000ffffc9a7 */ /* 0x0007e20008300407 */
[----:B------:R-:W-:Y:S01]  /*4d00*/  SYNCS.ARRIVE.TRANS64.RED.A1T0 RZ, [UR8], RZ ;  /* 0x000000ffffff79a7 */ /* 0x000fe20008100408 */
[----:B---3--:R-:W-:Y:S01]  /*4d10*/  @!P4 IMAD.X R0, RZ, RZ, R33, P0 ;  /* 0x000000ffff00c224 */ /* 0x008fe200000e0621 */
[----:B------:R-:W3:Y:S02]  /*4d20*/  SYNCS.PHASECHK.TRANS64.TRYWAIT P2, [UR7+0x168], R12 ;  /* 0x0001680cff0075a7 */ /* 0x000ee40008041107 */
[----:B--23--:R-:W-:Y:S05]  /*4d30*/  @!P2 BRA `(.L_x_92) ;  /* 0x0000005800a4a947 */ /* 0x00cfea0003800000 */
.L_x_206:
        /* <DEDUP_REMOVED lines=8> */
[----:B------:R-:W-:Y:S01]  /*4dc0*/  @!UP1 UIADD3 UR24, UPT, UPT, UR7, 0x1400, URZ ;  /* 0x0000140007189890 */ /* 0x000fe2000fffe0ff */
[----:B------:R-:W-:Y:S01]  /*4dd0*/  VOTEU.ALL UP1, P4 ;  /* 0x0000000000ff7886 */ /* 0x000fe20002020000 */
[----:B------:R-:W-:Y:S01]  /*4de0*/  UMOV UR27, UR35 ;  /* 0x00000023001b7c82 */ /* 0x000fe20008000000 */
[----:B------:R-:W-:Y:S02]  /*4df0*/  UMOV UR28, UR36 ;  /* 0x00000024001c7c82 */ /* 0x000fe40008000000 */
[----:B------:R-:W-:Y:S01]  /*4e00*/  IMAD.U32 R11, RZ, RZ, UR8 ;  /* 0x00000008ff0b7e24 */ /* 0x000fe2000f8e00ff */
[----:B------:R-:W-:Y:S01]  /*4e10*/  UPRMT UR8, UR37, 0x654, UR25 ;  /* 0x0000065425087896 */ /* 0x000fe20008000019 */
[----:B------:R-:W-:Y:S02]  /*4e20*/  IMAD.U32 R10, RZ, RZ, UR9 ;  /* 0x00000009ff0a7e24 */ /* 0x000fe4000f8e00ff */
[----:B------:R-:W-:Y:S01]  /*4e30*/  @!P4 IMAD.X R20, RZ, RZ, R33, P0 ;  /* 0x000000ffff14c224 */ /* 0x000fe200000e0621 */
[----:B------:R-:W-:Y:S02]  /*4e40*/  @!P4 R2UR UR15, R11 ;  /* 0x000000000b0fc2ca */ /* 0x000fe400000e0000 */
[----:B------:R-:W-:Y:S11]  /*4e50*/  @!P4 R2UR UR14, R10 ;  /* 0x000000000a0ec2ca */ /* 0x000ff600000e0000 */
[----:B------:R-:W-:Y:S02]  /*4e60*/  @!UPT UIADD3 URZ, UPT, UPT, URZ, URZ, URZ ;  /* 0x000000fffffff290 */ /* 0x000fe4000fffe0ff */
[----:B------:R2:W-:Y:S01]  /*4e70*/  @!UP1 UTMALDG.3D [UR24], [UR14], desc[UR10] ;  /* 0x00000a180e0095b4 */ /* 0x0005e20008011000 */
[----:B------:R2:W-:Y:S01]  /*4e80*/  @!P4 SYNCS.ARRIVE.TRANS64.RED.A0TR RZ, [UR7+0x148], R0 ;  /* 0x00014800ffffc9a7 */ /* 0x0005e20008300407 */
[----:B------:R-:W-:Y:S01]  /*4e90*/  SYNCS.ARRIVE.TRANS64.RED.A1T0 RZ, [UR8], RZ ;  /* 0x000000ffffff79a7 */ /* 0x000fe20008100408 */
[----:B------:R-:W3:Y:S02]  /*4ea0*/  SYNCS.PHASECHK.TRANS64.TRYWAIT P2, [UR7+0x170], R12 ;  /* 0x0001700cff0075a7 */ /* 0x000ee40008041107 */
[----:B--23--:R-:W-:Y:S05]  /*4eb0*/  @!P2 BRA `(.L_x_93) ;  /* 0x00000058005ca947 */ /* 0x00cfea0003800000 */
.L_x_208:
[----:B------:R-:W2:Y:S01]  /*4ec0*/  LDC.64 R14, c[0x0][0xb10] ;  /* 0x0002c400ff0e7b82 */ /* 0x000ea20000000a00 */
[----:B------:R-:W-:Y:S01]  /*4ed0*/  @!P4 R2UR UR8, R20 ;  /* 0x000000001408c2ca */ /* 0x000fe200000e0000 */
[----:B------:R-:W-:Y:S01]  /*4ee0*/  VOTEU.ALL UP1, P4 ;  /* 0x0000000000ff7886 */ /* 0x000fe20002020000 */
[----:B------:R-:W-:Y:S01]  /*4ef0*/  @!P4 R2UR UR9, R21 ;  /* 0x000000001509c2ca */ /* 0x000fe200000e0000 */
[----:B------:R-:W-:Y:S01]  /*4f00*/  UMOV UR10, 0x0 ;  /* 0x00000000000a7882 */ /* 0x000fe20000000000 */
[----:B------:R-:W-:Y:S03]  /*4f10*/  UMOV UR11, 0x10000000 ;  /* 0x10000000000b7882 */ /* 0x000fe60000000000 */
[----:B------:R-:W3:Y:S01]  /*4f20*/  LDC.64 R10, c[0x0][0xb18] ;  /* 0x0002c600ff0a7b82 */ /* 0x000ee20000000a00 */
[----:B------:R-:W-:Y:S01]  /*4f30*/  @!UP1 UIADD3 UR18, UPT, UPT, UR34, 0x80, URZ ;  /* 0x0000008022129890 */ /* 0x000fe2000fffe0ff */
[----:B------:R-:W-:Y:S01]  /*4f40*/  @P3 SHF.R.U32.HI R28, RZ, 0x10, R25 ;  /* 0x00000010ff1c3819 */ /* 0x000fe20000011619 */
[----:B------:R-:W-:Y:S01]  /*4f50*/  @!UP1 UIADD3 UR16, UPT, UPT, UR7, 0x2400, URZ ;  /* 0x0000240007109890 */ /* 0x000fe2000fffe0ff */
[----:B------:R-:W-:Y:S01]  /*4f60*/  VIADD R30, R30, 0x1 ;  /* 0x000000011e1e7836 */ /* 0x000fe20000000000 */
[----:B------:R-:W-:Y:S03]  /*4f70*/  VOTEU.ALL UP1, P4 ;  /* 0x0000000000ff7886 */ /* 0x000fe60002020000 */
[----:B------:R-:W5:Y:S01]  /*4f80*/  @!P1 LDC R0, c[0x0][0xb20] ;  /* 0x0002c800ff009b82 */ /* 0x000f620000000800 */
[----:B------:R-:W-:Y:S01]  /*4f90*/  UMOV UR19, UR35 ;  /* 0x0000002300137c82 */ /* 0x000fe20008000000 */
[----:B------:R-:W-:Y:S01]  /*4fa0*/  IMAD.U32 R21, RZ, RZ, UR8 ;  /* 0x00000008ff157e24 */ /* 0x000fe2000f8e00ff */
[----:B------:R-:W-:Y:S05]  /*4fb0*/  UMOV UR20, UR36 ;  /* 0x0000002400147c82 */ /* 0x000fea0008000000 */
[----:B-1----:R-:W1:Y:S01]  /*4fc0*/  @!P1 LDC R3, c[0x0][0xb0c] ;  /* 0x0002c300ff039b82 */ /* 0x002e620000000800 */
[----:B------:R-:W-:Y:S01]  /*4fd0*/  IMAD.U32 R20, RZ, RZ, UR9 ;  /* 0x00000009ff147e24 */ /* 0x000fe2000f8e00ff */
[----:B------:R-:W-:Y:S01]  /*4fe0*/  UPRMT UR8, UR37, 0x654, UR17 ;  /* 0x0000065425087896 */ /* 0x000fe20008000011 */
[----:B------:R-:W-:Y:S03]  /*4ff0*/  @!P4 R2UR UR15, R21 ;  /* 0x00000000150fc2ca */ /* 0x000fe600000e0000 */
[----:B------:R-:W-:Y:S01]  /*5000*/  @!P4 R2UR UR14, R20 ;  /* 0x00000000140ec2ca */ /* 0x000fe200000e0000 */
[----:B------:R-:W-:Y:S11]  /*5010*/  @!P4 IMAD.MOV.U32 R20, RZ, RZ, 0x1000 ;  /* 0x00001000ff14c424 */ /* 0x000ff600078e00ff */
[----:B------:R-:W-:Y:S01]  /*5020*/  @!UPT UIADD3 URZ, UPT, UPT, URZ, URZ, URZ ;  /* 0x000000fffffff290 */ /* 0x000fe2000fffe0ff */
[----:B------:R1:W-:Y:S01]  /*5030*/  @!UP1 UTMALDG.3D [UR16], [UR14], desc[UR10] ;  /* 0x00000a100e0095b4 */ /* 0x0003e20008011000 */
[----:B------:R1:W-:Y:S02]  /*5040*/  @!P4 SYNCS.ARRIVE.TRANS64.RED.A0TR RZ, [UR7+0x150], R20 ;  /* 0x00015014ffffc9a7 */ /* 0x0003e40008300407 */
[----:B-1----:R-:W-:Y:S01]  /*5050*/  @!P1 ISETP.NE.AND P2, PT, R3, 0x1, PT ;  /* 0x000000010300980c */ /* 0x002fe20003f45270 */
[C---:B--2---:R-:W-:Y:S01]  /*5060*/  @!P1 IMAD.HI.U32 R14, R13.reuse, R14, RZ ;  /* 0x0000000e0d0e9227 */ /* 0x044fe200078e00ff */
[----:B---3--:R-:W-:Y:S03]  /*5070*/  @!P1 ISETP.NE.AND P0, PT, R10, 0x1, PT ;  /* 0x000000010a00980c */ /* 0x008fe60003f05270 */
[C---:B------:R-:W-:Y:S01]  /*5080*/  @!P1 IMAD.HI.U32 R11, R8.reuse, R11, RZ ;  /* 0x0000000b080b9227 */ /* 0x040fe200078e00ff */
[----:B------:R-:W-:Y:S04]  /*5090*/  @!P1 SHF.R.U32.HI R14, RZ, R15, R14 ;  /* 0x0000000fff0e9219 */ /* 0x000fe8000001160e */
[----:B-----5:R-:W-:Y:S01]  /*50a0*/  @!P1 SHF.R.U32.HI R9, RZ, R0, R11 ;  /* 0x00000000ff099219 */ /* 0x020fe2000001160b */
[----:B------:R-:W-:Y:S01]  /*50b0*/  SYNCS.ARRIVE.TRANS64.RED.A1T0 RZ, [UR8], RZ ;  /* 0x000000ffffff79a7 */ /* 0x000fe20008100408 */
[----:B------:R-:W-:Y:S02]  /*50c0*/  @!P1 SEL R14, R13, R14, !P2 ;  /* 0x0000000e0d0e9207 */ /* 0x000fe40005000000 */
[----:B------:R-:W-:Y:S01]  /*50d0*/  @!P1 SEL R9, R8, R9, !P0 ;  /* 0x0000000908099207 */ /* 0x000fe20004000000 */
[----:B------:R-:W1:Y:S04]  /*50e0*/  SYNCS.PHASECHK.TRANS64.TRYWAIT P5, [UR7+0x178], R12 ;  /* 0x0001780cff0075a7 */ /* 0x000e6800080a1107 */
[----:B------:R-:W-:Y:S02]  /*50f0*/  @!P1 IMAD.IADD R0, R9, 0x1, -R14 ;  /* 0x0000000109009824 */ /* 0x000fe400078e0a0e */
[----:B------:R-:W-:Y:S02]  /*5100*/  @!P1 IMAD.IADD R9, R14, 0x1, -R9 ;  /* 0x000000010e099824 */ /* 0x000fe400078e0a09 */
[----:B------:R-:W-:Y:S02]  /*5110*/  @!P1 IMAD R13, R0, R3, R13 ;  /* 0x00000003000d9224 */ /* 0x000fe400078e020d */
[----:B------:R-:W-:Y:S01]  /*5120*/  @!P1 IMAD R8, R9, R10, R8 ;  /* 0x0000000a09089224 */ /* 0x000fe200078e0208 */
[----:B-1----:R-:W-:Y:S06]  /*5130*/  @!P5 BRA `(.L_x_94) ;  /* 0x0000005400d4d947 */ /* 0x002fec0003800000 */
.L_x_210:
[----:B-1----:R-:W-:Y:S01]  /*5140*/  @!P4 IADD3 R3, P0, PT, R32, 0x580, RZ ;  /* 0x000005802003c810 */ /* 0x002fe20007f1e0ff */
[----:B------:R-:W-:Y:S01]  /*5150*/  VOTEU.ALL UP1, P4 ;  /* 0x0000000000ff7886 */ /* 0x000fe20002020000 */
[----:B------:R-:W-:Y:S01]  /*5160*/  UMOV UR18, 0x0 ;  /* 0x0000000000127882 */ /* 0x000fe20000000000 */
[----:B------:R-:W-:Y:S01]  /*5170*/  UMOV UR19, 0x10000000 ;  /* 0x1000000000137882 */ /* 0x000fe20000000000 */
[----:B------:R-:W-:Y:S01]  /*5180*/  @!P4 R2UR UR9, R3 ;  /* 0x000000000309c2ca */ /* 0x000fe200000e0000 */
[----:B------:R-:W-:Y:S01]  /*5190*/  @!P4 IMAD.X R0, RZ, RZ, R33, P0 ;  /* 0x000000ffff00c224 */ /* 0x000fe200000e0621 */
[----:B------:R-:W-:Y:S01]  /*51a0*/  @!UP1 UIADD3 UR10, UPT, UPT, UR34, 0xc0, URZ ;  /* 0x000000c0220a9890 */ /* 0x000fe2000fffe0ff */
[----:B------:R-:W-:Y:S01]  /*51b0*/  ISETP.NE.AND P0, PT, R30, 0x2, PT ;  /* 0x000000021e00780c */ /* 0x000fe20003f05270 */
[----:B------:R-:W-:Y:S01]  /*51c0*/  UMOV UR11, UR35 ;  /* 0x00000023000b7c82 */ /* 0x000fe20008000000 */
[----:B------:R-:W-:Y:S01]  /*51d0*/  UMOV UR12, UR36 ;  /* 0x00000024000c7c82 */ /* 0x000fe20008000000 */
[----:B------:R-:W-:Y:S01]  /*51e0*/  @!P4 R2UR UR8, R0 ;  /* 0x000000000008c2ca */ /* 0x000fe200000e0000 */
[----:B------:R-:W-:Y:S01]  /*51f0*/  IMAD.IADD R20, R8, 0x1, R83 ;  /* 0x0000000108147824 */ /* 0x000fe200078e0253 */
[----:B------:R-:W-:Y:S01]  /*5200*/  @P3 R2UR UR36, R28 ;  /* 0x000000001c2432ca */ /* 0x000fe200000e0000 */
[----:B------:R-:W-:Y:S01]  /*5210*/  IMAD.IADD R21, R13, 0x1, R90 ;  /* 0x000000010d157824 */ /* 0x000fe200078e025a */
[----:B------:R-:W-:Y:S02]  /*5220*/  SEL R0, RZ, 0x1, P0 ;  /* 0x00000001ff007807 */ /* 0x000fe40000000000 */
[----:B------:R-:W-:Y:S01]  /*5230*/  LOP3.LUT R31, R31, 0x1, RZ, 0x3c, !PT ;  /* 0x000000011f1f7812 */ /* 0x000fe200078e3cff */
[----:B------:R-:W-:Y:S01]  /*5240*/  IMAD.U32 R10, RZ, RZ, UR9 ;  /* 0x00000009ff0a7e24 */ /* 0x000fe2000f8e00ff */
[----:B------:R-:W-:Y:S01]  /*5250*/  @!UP1 UIADD3 UR9, UPT, UPT, UR7, 0x158, URZ ;  /* 0x0000015807099890 */ /* 0x000fe2000fffe0ff */
[----:B------:R-:W-:Y:S02]  /*5260*/  LOP3.LUT R29, R29, R0, RZ, 0x3c, !PT ;  /* 0x000000001d1d7212 */ /* 0x000fe400078e3cff */
[----:B------:R-:W-:Y:S02]  /*5270*/  SEL R30, R30, RZ, P0 ;  /* 0x000000ff1e1e7207 */ /* 0x000fe40000000000 */
[----:B------:R-:W-:Y:S01]  /*5280*/  IMAD.U32 R11, RZ, RZ, UR8 ;  /* 0x00000008ff0b7e24 */ /* 0x000fe2000f8e00ff */
[----:B------:R-:W-:Y:S01]  /*5290*/  @!P4 R2UR UR14, R10 ;  /* 0x000000000a0ec2ca */ /* 0x000fe200000e0000 */
[----:B------:R-:W-:Y:S01]  /*52a0*/  @!UP1 UIADD3 UR8, UPT, UPT, UR7, 0x3400, URZ ;  /* 0x0000340007089890 */ /* 0x000fe2000fffe0ff */
[----:B------:R-:W-:Y:S02]  /*52b0*/  VOTEU.ALL UP1, P4 ;  /* 0x0000000000ff7886 */ /* 0x000fe40002020000 */
[----:B------:R-:W-:Y:S11]  /*52c0*/  @!P4 R2UR UR15, R11 ;  /* 0x000000000b0fc2ca */ /* 0x000ff600000e0000 */
[----:B------:R-:W-:Y:S02]  /*52d0*/  @!UPT UIADD3 URZ, UPT, UPT, URZ, URZ, URZ ;  /* 0x000000fffffff290 */ /* 0x000fe4000fffe0ff */
[----:B------:R2:W-:Y:S01]  /*52e0*/  @!UP1 UTMALDG.3D [UR8], [UR14], desc[UR18] ;  /* 0x000012080e0095b4 */ /* 0x0005e20008011000 */
[----:B------:R2:W-:Y:S01]  /*52f0*/  @!P4 SYNCS.ARRIVE.TRANS64.RED.A0TR RZ, [UR7+0x158], R23 ;  /* 0x00015817ffffc9a7 */ /* 0x0005e20008300407 */
[----:B------:R-:W-:Y:S01]  /*5300*/  UPLOP3.LUT UP1, UPT, UPT, UPT, UPT, 0x80, 0x8 ;  /* 0x000000000008789c */ /* 0x000fe20003f2f070 */
[----:B------:R-:W-:Y:S01]  /*5310*/  SYNCS.ARRIVE.TRANS64.RED.A1T0 RZ, [UR13], RZ ;  /* 0x000000ffffff79a7 */ /* 0x000fe2000810040d */
[----:B------:R-:W-:Y:S09]  /*5320*/  @P3 BRA `(.L_x_95) ;  /* 0xfffffff000943947 */ /* 0x000ff2000383ffff */
[----:B------:R-:W-:-:S04]  /*5330*/  SHF.L.U32 R3, R31, 0x1f, RZ ;  /* 0x0000001f1f037819 */ /* 0x000fc800000006ff */
[----:B------:R-:W1:Y:S02]  /*5340*/  SYNCS.PHASECHK.TRANS64.TRYWAIT P0, [UR7+0x160], R3 ;  /* 0x00016003ff0075a7 */ /* 0x000e640008001107 */
[----:B-1----:R-:W-:Y:S05]  /*5350*/  @!P0 BRA `(.L_x_96) ;  /* 0x0000005400648947 */ /* 0x002fea0003800000 */
.L_x_212:
[----:B------:R-:W3:Y:S02]  /*5360*/  SYNCS.PHASECHK.TRANS64.TRYWAIT P0, [UR7+0x168], R3 ;  /* 0x00016803ff0075a7 */ /* 0x000ee40008001107 */
[----:B---3--:R-:W-:Y:S05]  /*5370*/  @!P0 BRA `(.L_x_97) ;  /* 0x0000005400748947 */ /* 0x008fea0003800000 */
.L_x_214:
[----:B------:R-:W3:Y:S02]  /*5380*/  SYNCS.PHASECHK.TRANS64.TRYWAIT P0, [UR7+0x170], R3 ;  /* 0x00017003ff0075a7 */ /* 0x000ee40008001107 */
[----:B---3--:R-:W-:Y:S05]  /*5390*/  @!P0 BRA `(.L_x_98) ;  /* 0x0000005400848947 */ /* 0x008fea0003800000 */
.L_x_216:
[----:B-1----:R-:W-:-:S07]  /*53a0*/  MOV R0, UR7 ;  /* 0x0000000700007c02 */ /* 0x002fce0008000f00 */
.L_x_99:
[----:B-1----:R-:W-:-:S04]  /*53b0*/  SHF.L.U32 R3, R31, 0x1f, RZ ;  /* 0x0000001f1f037819 */ /* 0x002fc800000006ff */
[----:B------:R1:W3:Y:S03]  /*53c0*/  SYNCS.PHASECHK.TRANS64.TRYWAIT P0, [R0+URZ+0x178], R3 ;  /* 0x00017803000075a7 */ /* 0x0002e600080011ff */
[----:B---3--:R-:W-:Y:S05]  /*53d0*/  @!P0 NANOSLEEP.SYNCS 0x989680 ;  /* 0x009896800000895d */ /* 0x008fea0003900000 */
[----:B------:R-:W3:Y:S02]  /*53e0*/  @!P0 SYNCS.PHASECHK.TRANS64 P0, [R0+URZ+0x178], R3 ;  /* 0x00017803000085a7 */ /* 0x000ee400080010ff */
[----:B--23--:R-:W-:Y:S05]  /*53f0*/  @P0 EXIT ;  /* 0x000000000000094d */ /* 0x00cfea0003800000 */
[----:B------:R-:W-:Y:S05]  /*5400*/  BRA `(.L_x_99) ;  /* 0xfffffffc00e87947 */ /* 0x000fea000383ffff */
.L_x_84:
[----:B------:R-:W-:-:S06]  /*5410*/  UISETP.GE.AND UP1, UPT, UR8, 0x4, UPT ;  /* 0x000000040800788c */ /* 0x000fcc000bf26270 */
[----:B------:R-:W-:-:S13]  /*5420*/  PLOP3.LUT P0, PT, PT, PT, UP1, 0x80, 0x8 ;  /* 0x000000000008781c */ /* 0x000fda0003f0f018 */
[----:B------:R-:W-:Y:S05]  /*5430*/  @!P0 EXIT ;  /* 0x000000000000894d */ /* 0x000fea0003800000 */
[----:B------:R-:W-:Y:S01]  /*5440*/  BAR.SYNC.DEFER_BLOCKING 0x6, 0xa0 ;  /* 0x0182800000007b1d */ /* 0x000fe20000010000 */
[C---:B------:R-:W-:Y:S01]  /*5450*/  IMAD.SHL.U32 R2, R103.reuse, 0x40, RZ ;  /* 0x0000004067027824 */ /* 0x040fe200078e00ff */
[C---:B------:R-:W-:Y:S01]  /*5460*/  LOP3.LUT R105, R103.reuse, 0x60, RZ, 0xc0, !PT ;  /* 0x0000006067697812 */ /* 0x040fe200078ec0ff */
[C---:B------:R-:W-:Y:S02]  /*5470*/  IMAD.SHL.U32 R95, R103.reuse, 0x20, RZ ;  /* 0x00000020675f7824 */ /* 0x040fe400078e00ff */
[----:B------:R-:W-:Y:S02]  /*5480*/  HFMA2 R44, -RZ, RZ, 0, 0 ;  /* 0x00000000ff2c7431 */ /* 0x000fe400000001ff */
[C---:B------:R-:W-:Y:S01]  /*5490*/  IMAD.SHL.U32 R0, R103.reuse, 0x8, RZ ;  /* 0x0000000867007824 */ /* 0x040fe200078e00ff */
[----:B------:R-:W-:Y:S01]  /*54a0*/  UMOV UR49, 0x400 ;  /* 0x0000040000317882 */ /* 0x000fe20000000000 */
[----:B------:R-:W1:Y:S01]  /*54b0*/  LDC R93, c[0x0][0x370] ;  /* 0x0000dc00ff5d7b82 */ /* 0x000e620000000800 */
[----:B------:R-:W-:Y:S01]  /*54c0*/  ULEA UR49, UR37, UR49, 0x18 ;  /* 0x0000003125317291 */ /* 0x000fe2000f8ec0ff */
[----:B------:R-:W-:Y:S01]  /*54d0*/  LOP3.LUT R5, R2, 0x180, RZ, 0xc0, !PT ;  /* 0x0000018002057812 */ /* 0x000fe200078ec0ff */
[----:B------:R-:W-:Y:S01]  /*54e0*/  IMAD.U32 R46, R103, 0x10000, RZ ;  /* 0x00010000672e7824 */ /* 0x000fe200078e00ff */
[----:B------:R-:W-:Y:S01]  /*54f0*/  LOP3.LUT R95, R95, 0xc00, RZ, 0xc0, !PT ;  /* 0x00000c005f5f7812 */ /* 0x000fe200078ec0ff */
[----:B------:R-:W-:Y:S01]  /*5500*/  UIADD3 UR4, UPT, UPT, UR49, 0x4400, URZ ;  /* 0x0000440031047890 */ /* 0x000fe2000fffe0ff */
[----:B------:R-:W-:Y:S01]  /*5510*/  LOP3.LUT R0, R5, 0x30, R0, 0xf8, !PT ;  /* 0x0000003005007812 */ /* 0x000fe200078ef800 */
[----:B------:R-:W-:Y:S01]  /*5520*/  IMAD.SHL.U32 R5, R103, 0x2, RZ ;  /* 0x0000000267057824 */ /* 0x000fe200078e00ff */
[----:B------:R-:W2:Y:S01]  /*5530*/  LDC R42, c[0x0][0xb0c] ;  /* 0x0002c300ff2a7b82 */ /* 0x000ea20000000800 */
[----:B------:R-:W-:Y:S01]  /*5540*/  LOP3.LUT R95, R95, 0x40, R2, 0xf8, !PT ;  /* 0x000000405f5f7812 */ /* 0x000fe200078ef802 */
[----:B------:R-:W-:Y:S01]  /*5550*/  IMAD.MOV.U32 R102, RZ, RZ, RZ ;  /* 0x000000ffff667224 */ /* 0x000fe200078e00ff */
[----:B------:R-:W-:Y:S01]  /*5560*/  LOP3.LUT R46, R46, 0x600000, RZ, 0xc0, !PT ;  /* 0x006000002e2e7812 */ /* 0x000fe200078ec0ff */
[----:B------:R-:W-:Y:S01]  /*5570*/  IMAD.MOV.U32 R107, RZ, RZ, RZ ;  /* 0x000000ffff6b7224 */ /* 0x000fe200078e00ff */
[----:B------:R-:W-:-:S02]  /*5580*/  LOP3.LUT R0, R0, 0x20, R5, 0x78, !PT ;  /* 0x0000002000007812 */ /* 0x000fc400078e7805 */
[----:B------:R-:W-:Y:S02]  /*5590*/  CS2R R100, SRZ ;  /* 0x0000000000647805 */ /* 0x000fe4000001ff00 */
[----:B------:R-:W-:Y:S01]  /*55a0*/  LOP3.LUT R95, R95, 0x200, R2, 0xf8, !PT ;  /* 0x000002005f5f7812 */ /* 0x000fe200078ef802 */
[----:B------:R-:W4:Y:S01]  /*55b0*/  LDC R92, c[0x0][0xb20] ;  /* 0x0002c800ff5c7b82 */ /* 0x000f220000000800 */
[----:B------:R-:W3:Y:S01]  /*55c0*/  LDS R3, [UR49+0x240] ;  /* 0x00024031ff037984 */ /* 0x000ee20008000800 */
[----:B------:R-:W-:Y:S01]  /*55d0*/  LOP3.LUT R103, R103, 0x2, RZ, 0xc0, !PT ;  /* 0x0000000267677812 */ /* 0x000fe200078ec0ff */
[----:B------:R-:W-:Y:S01]  /*55e0*/  IMAD.MOV.U32 R99, RZ, RZ, RZ ;  /* 0x000000ffff637224 */ /* 0x000fe200078e00ff */
[----:B------:R-:W-:Y:S01]  /*55f0*/  LOP3.LUT R95, R95, R0, RZ, 0xfc, !PT ;  /* 0x000000005f5f7212 */ /* 0x000fe200078efcff */
[----:B------:R-:W-:Y:S01]  /*5600*/  IMAD.U32 R104, RZ, RZ, UR4 ;  /* 0x00000004ff687e24 */ /* 0x000fe2000f8e00ff */
[----:B------:R-:W-:Y:S01]  /*5610*/  IADD3 R97, PT, PT, -R103, RZ, RZ ;  /* 0x000000ff67617210 */ /* 0x000fe20007ffe1ff */
[----:B------:R-:W1:Y:S01]  /*5620*/  LDCU.64 UR52, c[0x0][0x348] ;  /* 0x00006900ff3477ac */ /* 0x000e620008000a00 */
[----:B------:R-:W1:Y:S01]  /*5630*/  LDC R41, c[0x0][0xb30] ;  /* 0x0002cc00ff297b82 */ /* 0x000e620000000800 */
[----:B------:R-:W1:Y:S01]  /*5640*/  LDCU.64 UR38, c[0x0][0x888] ;  /* 0x00011100ff2677ac */ /* 0x000e620008000a00 */
[----:B------:R-:W1:Y:S06]  /*5650*/  LDCU.64 UR44, c[0x0][0x890] ;  /* 0x00011200ff2c77ac */ /* 0x000e6c0008000a00 */
[----:B------:R-:W1:Y:S01]  /*5660*/  LDC.64 R88, c[0x0][0xb10] ;  /* 0x0002c400ff587b82 */ /* 0x000e620000000a00 */
[----:B------:R-:W-:-:S07]  /*5670*/  UIADD3 UR48, UPT, UPT, UR49, 0x400, URZ ;  /* 0x0000040031307890 */ /* 0x000fce000fffe0ff */
[----:B------:R-:W1:Y:S08]  /*5680*/  LDC.64 R38, c[0x0][0xb18] ;  /* 0x0002c600ff267b82 */ /* 0x000e700000000a00 */
[----:B------:R-:W1:Y:S08]  /*5690*/  LDC.64 R36, c[0x0][0xb28] ;  /* 0x0002ca00ff247b82 */ /* 0x000e700000000a00 */
[----:B------:R-:W1:Y:S01]  /*56a0*/  LDC.64 R86, c[0x0][0x8b0] ;  /* 0x00022c00ff567b82 */ /* 0x000e620000000a00 */
[----:B---3--:R-:W-:-:S07]  /*56b0*/  IMAD.IADD R46, R3, 0x1, R46 ;  /* 0x00000001032e7824 */ /* 0x008fce00078e022e */
[----:B------:R-:W3:Y:S08]  /*56c0*/  LDC.64 R84, c[0x0][0x8a8] ;  /* 0x00022a00ff547b82 */ /* 0x000ef00000000a00 */
[----:B--2-4-:R-:W1:Y:S02]  /*56d0*/  LDC R94, c[0x0][0x374] ;  /* 0x0000dd00ff5e7b82 */ /* 0x014e640000000800 */
.L_x_141:
[----:B------:R-:W-:Y:S02]  /*56e0*/  LEA R0, R107, UR49, 0x3 ;  /* 0x000000316b007c11 */ /* 0x000fe4000f8e18ff */
[----:B------:R-:W-:Y:S02]  /*56f0*/  SHF.L.U32 R3, R101, 0x1f, RZ ;  /* 0x0000001f65037819 */ /* 0x000fe400000006ff */
[----:B------:R-:W-:Y:S02]  /*5700*/  LEA R16, R107, UR49, 0x4 ;  /* 0x000000316b107c11 */ /* 0x000fe4000f8e20ff */
[----:B------:R-:W2:Y:S02]  /*5710*/  SYNCS.PHASECHK.TRANS64.TRYWAIT P0, [R0+URZ+0x190], R3 ;  /* 0x00019003000075a7 */ /* 0x000ea400080011ff */
[----:B-12---:R-:W-:Y:S05]  /*5720*/  @!P0 BRA `(.L_x_100) ;  /* 0x0000005000b88947 */ /* 0x006fea0003800000 */
.L_x_217:
[----:B------:R-:W4:Y:S01]  /*5730*/  LDC.64 R12, c[0x0][0xb10] ;  /* 0x0002c400ff0c7b82 */ /* 0x000f220000000a00 */
[----:B------:R-:W3:Y:S01]  /*5740*/  LDS.128 R16, [R16+0x220] ;  /* 0x0002200010107984 */ /* 0x000ee20000000c00 */
[----:B-1----:R-:W-:Y:S01]  /*5750*/  ISETP.NE.AND P1, PT, R41, 0x1, PT ;  /* 0x000000012900780c */ /* 0x002fe20003f25270 */
[----:B--2---:R-:W-:Y:S01]  /*5760*/  VIADD R0, R0, 0x1a0 ;  /* 0x000001a000007836 */ /* 0x004fe20000000000 */
[----:B------:R-:W-:Y:S04]  /*5770*/  ISETP.GE.AND P0, PT, R40, 0x1, PT ;  /* 0x000000012800780c */ /* 0x000fe80003f06270 */
[----:B------:R-:W1:Y:S01]  /*5780*/  LDC.64 R10, c[0x0][0xb18] ;  /* 0x0002c600ff0a7b82 */ /* 0x000e620000000a00 */
[----:B------:R-:W-:Y:S01]  /*5790*/  PRMT R0, RZ, 0x654, R0 ;  /* 0x00000654ff007816 */ /* 0x000fe20000000000 */
[----:B------:R-:W-:Y:S01]  /*57a0*/  @!PT LDS RZ, [RZ] ;  /* 0x00000000fffff984 */ /* 0x000fe20000000800 */
[----:B------:R-:W-:Y:S01]  /*57b0*/  @!PT LDS RZ, [RZ] ;  /* 0x00000000fffff984 */ /* 0x000fe20000000800 */
[----:B------:R-:W-:Y:S01]  /*57c0*/  @!PT LDS RZ, [RZ] ;  /* 0x00000000fffff984 */ /* 0x000fe20000000800 */
[----:B------:R-:W-:Y:S01]  /*57d0*/  @!PT LDS RZ, [RZ] ;  /* 0x00000000fffff984 */ /* 0x000fe20000000800 */
[----:B------:R2:W-:Y:S06]  /*57e0*/  MEMBAR.ALL.CTA ;  /* 0x0000000000007992 */ /* 0x0005ec0000008000 */
[----:B--2---:R-:W2:Y:S01]  /*57f0*/  FENCE.VIEW.ASYNC.S ;  /* 0x00000000000073c6 */ /* 0x004ea20000000000 */
[----:B------:R-:W1:Y:S08]  /*5800*/  @!P1 LDC R14, c[0x0][0xb20] ;  /* 0x0002c800ff0e9b82 */ /* 0x000e700000000800 */
[----:B------:R-:W1:Y:S01]  /*5810*/  @!P1 LDC R9, c[0x0][0xb0c] ;  /* 0x0002c300ff099b82 */ /* 0x000e620000000800 */
[----:B--2---:R2:W-:Y:S01]  /*5820*/  SYNCS.ARRIVE.TRANS64.RED.A1T0 RZ, [R0+URZ], RZ ;  /* 0x000000ff00ff79a7 */ /* 0x0045e200081004ff */
[----:B---3--:R-:W-:Y:S04]  /*5830*/  LOP3.LUT P4, RZ, R18, 0x1, RZ, 0xc0, !PT ;  /* 0x0000000112ff7812 */ /* 0x008fe8000788c0ff */
[----:B------:R-:W-:Y:S09]  /*5840*/  P2R R106, PR, RZ, 0x10 ;  /* 0x00000010ff6a7803 */ /* 0x000ff20000000000 */
[----:B------:R-:W-:Y:S02]  /*5850*/  @P4 MOV R45, R16 ;  /* 0x00000010002d4202 */ /* 0x000fe40000000f00 */
[----:B------:R-:W-:Y:S01]  /*5860*/  @P4 LOP3.LUT R43, R17, 0xffff, RZ, 0xc0, !PT ;  /* 0x0000ffff112b4812 */ /* 0x000fe200078ec0ff */
[----:B--2-4-:R-:W-:Y:S06]  /*5870*/  @!P0 BRA `(.L_x_101) ;  /* 0x0000000000a48947 */ /* 0x014fec0003800000 */
[----:B------:R-:W-:Y:S01]  /*5880*/  IMAD.HI.U32 R23, R94, R39, RZ ;  /* 0x000000275e177227 */ /* 0x000fe200078e00ff */
[----:B------:R-:W-:Y:S02]  /*5890*/  ISETP.NE.AND P0, PT, R38, 0x1, PT ;  /* 0x000000012600780c */ /* 0x000fe40003f05270 */
[----:B------:R-:W-:Y:S01]  /*58a0*/  ISETP.NE.AND P2, PT, R40, 0x1, PT ;  /* 0x000000012800780c */ /* 0x000fe20003f45270 */
[----:B------:R-:W-:Y:S01]  /*58b0*/  IMAD.HI.U32 R22, R93, R88, RZ ;  /* 0x000000585d167227 */ /* 0x000fe200078e00ff */
[----:B------:R-:W-:Y:S02]  /*58c0*/  SHF.R.U32.HI R23, RZ, R92, R23 ;  /* 0x0000005cff177219 */ /* 0x000fe40000011617 */
[----:B------:R-:W-:Y:S01]  /*58d0*/  ISETP.NE.AND P3, PT, R42, 0x1, PT ;  /* 0x000000012a00780c */ /* 0x000fe20003f65270 */
[----:B------:R-:W-:Y:S01]  /*58e0*/  IMAD.HI.U32 R26, R45, R88, RZ ;  /* 0x000000582d1a7227 */ /* 0x000fe200078e00ff */
[----:B------:R-:W-:Y:S02]  /*58f0*/  SHF.R.U32.HI R22, RZ, R89, R22 ;  /* 0x00000059ff167219 */ /* 0x000fe40000011616 */
[----:B------:R-:W-:Y:S01]  /*5900*/  SEL R3, R94, R23, !P0 ;  /* 0x000000175e037207 */ /* 0x000fe20004000000 */
[----:B------:R-:W-:Y:S01]  /*5910*/  IMAD.HI.U32 R23, R43, R39, RZ ;  /* 0x000000272b177227 */ /* 0x000fe200078e00ff */
[----:B------:R-:W-:Y:S02]  /*5920*/  SEL R7, R93, R22, !P3 ;  /* 0x000000165d077207 */ /* 0x000fe40005800000 */
[----:B------:R-:W-:Y:S01]  /*5930*/  SHF.R.U32.HI R26, RZ, R89, R26 ;  /* 0x00000059ff1a7219 */ /* 0x000fe2000001161a */
[-C--:B------:R-:W-:Y:S04]  /*5940*/  IMAD.HI.U32 R22, R3, R36.reuse, RZ ;  /* 0x0000002403167227 */ /* 0x080fe800078e00ff */
[----:B------:R-:W-:Y:S01]  /*5950*/  IMAD.HI.U32 R24, R7, R36, RZ ;  /* 0x0000002407187227 */ /* 0x000fe200078e00ff */
[-C--:B------:R-:W-:Y:S02]  /*5960*/  @P2 SHF.R.U32.HI R3, RZ, R37.reuse, R22 ;  /* 0x00000025ff032219 */ /* 0x080fe40000011616 */
[----:B------:R-:W-:Y:S02]  /*5970*/  SHF.R.U32.HI R22, RZ, R92, R23 ;  /* 0x0000005cff167219 */ /* 0x000fe40000011617 */
[----:B------:R-:W-:Y:S01]  /*5980*/  @P2 SHF.R.U32.HI R7, RZ, R37, R24 ;  /* 0x00000025ff072219 */ /* 0x000fe20000011618 */
[C---:B------:R-:W-:Y:S01]  /*5990*/  IMAD R2, R40.reuse, R3, RZ ;  /* 0x0000000328027224 */ /* 0x040fe200078e02ff */
[----:B------:R-:W-:Y:S02]  /*59a0*/  SEL R5, R43, R22, !P0 ;  /* 0x000000162b057207 */ /* 0x000fe40004000000 */
[----:B------:R-:W-:Y:S01]  /*59b0*/  SEL R3, R45, R26, !P3 ;  /* 0x0000001a2d037207 */ /* 0x000fe20005800000 */
[----:B------:R-:W-:Y:S01]  /*59c0*/  IMAD R4, R40, R7, RZ ;  /* 0x0000000728047224 */ /* 0x000fe200078e02ff */
[C---:B------:R-:W-:Y:S01]  /*59d0*/  ISETP.GE.AND P0, PT, R5.reuse, R2, PT ;  /* 0x000000020500720c */ /* 0x040fe20003f06270 */
[----:B------:R-:W-:Y:S03]  /*59e0*/  IMAD.HI.U32 R6, R5, R36, RZ ;  /* 0x0000002405067227 */ /* 0x000fe600078e00ff */
[----:B------:R-:W-:Y:S01]  /*59f0*/  ISETP.GE.OR P0, PT, R3, R4, P0 ;  /* 0x000000040300720c */ /* 0x000fe20000706670 */
[----:B------:R-:W-:Y:S01]  /*5a00*/  IMAD.MOV R4, RZ, RZ, -R3 ;  /* 0x000000ffff047224 */ /* 0x000fe200078e0a03 */
[-C--:B------:R-:W-:Y:S03]  /*5a10*/  SHF.R.U32.HI R6, RZ, R37.reuse, R6 ;  /* 0x00000025ff067219 */ /* 0x080fe60000011606 */
[----:B------:R-:W-:Y:S01]  /*5a20*/  IMAD R45, R42, R4, R45 ;  /* 0x000000042a2d7224 */ /* 0x000fe200078e022d */
[----:B------:R-:W-:Y:S05]  /*5a30*/  SEL R15, R5, R6, !P2 ;  /* 0x00000006050f7207 */ /* 0x000fea0005000000 */
[----:B------:R-:W-:Y:S02]  /*5a40*/  IMAD.MOV R6, RZ, RZ, -R15 ;  /* 0x000000ffff067224 */ /* 0x000fe400078e0a0f */
[C---:B------:R-:W-:Y:S04]  /*5a50*/  @!P0 IMAD.HI.U32 R2, R3.reuse, R36, RZ ;  /* 0x0000002403028227 */ /* 0x040fe800078e00ff */
[----:B------:R-:W-:Y:S01]  /*5a60*/  IMAD R6, R40, R6, R5 ;  /* 0x0000000628067224 */ /* 0x000fe200078e0205 */
[----:B------:R-:W-:Y:S04]  /*5a70*/  @!P0 SHF.R.U32.HI R2, RZ, R37, R2 ;  /* 0x00000025ff028219 */ /* 0x000fe80000011602 */
[----:B------:R-:W-:Y:S02]  /*5a80*/  @!P0 SEL R0, R3, R2, !P2 ;  /* 0x0000000203008207 */ /* 0x000fe40005000000 */
[----:B------:R-:W-:Y:S02]  /*5a90*/  IADD3 R2, PT, PT, -R5, RZ, RZ ;  /* 0x000000ff05027210 */ /* 0x000fe40007ffe1ff */
[----:B------:R-:W-:Y:S01]  /*5aa0*/  @!P0 IADD3 R8, PT, PT, R15, -R0, RZ ;  /* 0x800000000f088210 */ /* 0x000fe20007ffe0ff */
[----:B------:R-:W-:Y:S02]  /*5ab0*/  @!P0 IMAD R0, R7, R6, R0 ;  /* 0x0000000607008224 */ /* 0x000fe400078e0200 */
[----:B------:R-:W-:Y:S02]  /*5ac0*/  IMAD R43, R38, R2, R43 ;  /* 0x00000002262b7224 */ /* 0x000fe400078e022b */
[----:B------:R-:W-:Y:S02]  /*5ad0*/  @!P0 IMAD R5, R8, R40, R3 ;  /* 0x0000002808058224 */ /* 0x000fe400078e0203 */
[----:B------:R-:W-:Y:S04]  /*5ae0*/  @!P0 IMAD.MOV.U32 R3, RZ, RZ, R0 ;  /* 0x000000ffff038224 */ /* 0x000fe800078e0000 */
[----:B------:R-:W-:Y:S02]  /*5af0*/  IMAD R45, R3, R42, R45 ;  /* 0x0000002a032d7224 */ /* 0x000fe400078e022d */
[----:B------:R-:W-:Y:S07]  /*5b00*/  IMAD R43, R5, R38, R43 ;  /* 0x00000026052b7224 */ /* 0x000fee00078e022b */
.L_x_101:
[----:B-1----:R-:W-:Y:S01]  /*5b10*/  @!P1 ISETP.NE.AND P0, PT, R10, 0x1, PT ;  /* 0x000000010a00980c */ /* 0x002fe20003f05270 */
[----:B------:R-:W-:Y:S01]  /*5b20*/  @!P1 IMAD.HI.U32 R0, R45, R12, RZ ;  /* 0x0000000c2d009227 */ /* 0x000fe200078e00ff */
[----:B------:R-:W-:Y:S01]  /*5b30*/  @!P1 ISETP.NE.AND P2, PT, R9, 0x1, PT ;  /* 0x000000010900980c */ /* 0x000fe20003f45270 */
[----:B------:R-:W-:Y:S01]  /*5b40*/  ULOP3.LUT UP0, URZ, UR48, 0x1b0, URZ, 0xc0, !UPT ;  /* 0x000001b030ff7892 */ /* 0x000fe2000f80c0ff */
[----:B------:R-:W-:Y:S01]  /*5b50*/  R2UR UR42, R21 ;  /* 0x00000000152a72ca */ /* 0x000fe200000e0000 */
[----:B------:R-:W-:Y:S01]  /*5b60*/  @!P1 IMAD.HI.U32 R3, R43, R11, RZ ;  /* 0x0000000b2b039227 */ /* 0x000fe200078e00ff */
[----:B------:R-:W-:Y:S02]  /*5b70*/  @!P1 SHF.R.U32.HI R0, RZ, R13, R0 ;  /* 0x0000000dff009219 */ /* 0x000fe40000011600 */
[----:B------:R-:W-:Y:S01]  /*5b80*/  R2UR UR41, R20 ;  /* 0x00000000142972ca */ /* 0x000fe200000e0000 */
[----:B------:R-:W-:Y:S01]  /*5b90*/  VIADD R107, R107, 0x1 ;  /* 0x000000016b6b7836 */ /* 0x000fe20000000000 */
[----:B------:R-:W-:Y:S02]  /*5ba0*/  @!P1 SHF.R.U32.HI R2, RZ, R14, R3 ;  /* 0x0000000eff029219 */ /* 0x000fe40000011603 */
[----:B------:R-:W-:Y:S02]  /*5bb0*/  @!P1 SEL R3, R45, R0, !P2 ;  /* 0x000000002d039207 */ /* 0x000fe40005000000 */
[----:B------:R-:W-:Y:S02]  /*5bc0*/  @!P1 SEL R2, R43, R2, !P0 ;  /* 0x000000022b029207 */ /* 0x000fe40004000000 */
[----:B------:R-:W-:Y:S01]  /*5bd0*/  @P4 SHF.R.U32.HI R98, RZ, 0x10, R17 ;  /* 0x00000010ff624819 */ /* 0x000fe20000011611 */
[----:B------:R-:W-:Y:S02]  /*5be0*/  USHF.L.U32 UR42, UR42, 0x6, URZ ;  /* 0x000000062a2a7899 */ /* 0x000fe400080006ff */
[----:B------:R-:W-:Y:S02]  /*5bf0*/  @!P1 IMAD.IADD R0, R2, 0x1, -R3 ;  /* 0x0000000102009824 */ /* 0x000fe400078e0a03 */
[----:B------:R-:W-:Y:S01]  /*5c00*/  @!P1 IMAD.IADD R2, R3, 0x1, -R2 ;  /* 0x0000000103029824 */ /* 0x000fe200078e0a02 */
[----:B------:R-:W-:Y:S01]  /*5c10*/  USHF.L.U32 UR41, UR41, 0x8, URZ ;  /* 0x0000000829297899 */ /* 0x000fe200080006ff */
[----:B------:R-:W-:Y:S02]  /*5c20*/  @!P1 IMAD R45, R0, R9, R45 ;  /* 0x00000009002d9224 */ /* 0x000fe400078e022d */
[----:B------:R-:W-:Y:S01]  /*5c30*/  @!P1 IMAD R43, R2, R10, R43 ;  /* 0x0000000a022b9224 */ /* 0x000fe200078e022b */
[----:B------:R-:W-:Y:S08]  /*5c40*/  BRA.U !UP0, `(.L_x_102) ;  /* 0x0000000108407547 */ /* 0x000ff0000b800000 */
[----:B------:R-:W1:Y:S01]  /*5c50*/  LDCU.64 UR8, c[0x4][0x88] ;  /* 0x01001100ff0877ac */ /* 0x000e620008000a00 */
[----:B------:R-:W-:Y:S01]  /*5c60*/  MOV R3, 0x0 ;  /* 0x0000000000037802 */ /* 0x000fe20000000f00 */
[----:B------:R-:W-:Y:S02]  /*5c70*/  HFMA2 R12, -RZ, RZ, 0, 5.9604644775390625e-08 ;  /* 0x00000001ff0c7431 */ /* 0x000fe400000001ff */
[----:B------:R-:W-:Y:S02]  /*5c80*/  IMAD.MOV.U32 R8, RZ, RZ, 0x70 ;  /* 0x00000070ff087424 */ /* 0x000fe400078e00ff */
[----:B------:R-:W-:Y:S01]  /*5c90*/  IMAD.MOV.U32 R13, RZ, RZ, RZ ;  /* 0x000000ffff0d7224 */ /* 0x000fe200078e00ff */
[----:B------:R-:W2:Y:S01]  /*5ca0*/  LDCU.64 UR6, c[0x4][0x90] ;  /* 0x01001200ff0677ac */ /* 0x000ea20008000a00 */
[----:B------:R-:W3:Y:S01]  /*5cb0*/  LDC.64 R2, c[0x4][R3] ;  /* 0x0100000003027b82 */ /* 0x000ee20000000a00 */
[----:B------:R-:W4:Y:S01]  /*5cc0*/  LDCU.64 UR4, c[0x4][0x8] ;  /* 0x01000100ff0477ac */ /* 0x000f220008000a00 */
[----:B-1----:R-:W-:Y:S01]  /*5cd0*/  MOV R5, UR9 ;  /* 0x0000000900057c02 */ /* 0x002fe20008000f00 */
[----:B------:R-:W-:Y:S01]  /*5ce0*/  IMAD.U32 R4, RZ, RZ, UR8 ;  /* 0x00000008ff047e24 */ /* 0x000fe2000f8e00ff */
[----:B--2---:R-:W-:Y:S01]  /*5cf0*/  MOV R7, UR7 ;  /* 0x0000000700077c02 */ /* 0x004fe20008000f00 */
[----:B------:R-:W-:Y:S01]  /*5d00*/  IMAD.U32 R6, RZ, RZ, UR6 ;  /* 0x00000006ff067e24 */ /* 0x000fe2000f8e00ff */
[----:B----4-:R-:W-:Y:S01]  /*5d10*/  MOV R11, UR5 ;  /* 0x00000005000b7c02 */ /* 0x010fe20008000f00 */
[----:B------:R-:W-:Y:S02]  /*5d20*/  IMAD.U32 R10, RZ, RZ, UR4 ;  /* 0x00000004ff0a7e24 */ /* 0x000fe4000f8e00ff */
[----:B------:R-:W-:Y:S07]  /*5d30*/  LEPC R20, `(.L_x_102) ;  /* 0x000000001014794e */ /* 0x000fee0000000000 */
[----:B---3-5:R-:W-:Y:S05]  /*5d40*/  CALL.ABS.NOINC R2 ;  /* 0x0000000002007343 */ /* 0x028fea0003c00000 */
.L_x_102:
[----:B------:R-:W-:Y:S01]  /*5d50*/  LOP3.LUT P0, RZ, R104, 0x1b0, RZ, 0xc0, !PT ;  /* 0x000001b068ff7812 */ /* 0x000fe2000780c0ff */
[----:B------:R-:W-:Y:S11]  /*5d60*/  BSSY.RECONVERGENT B6, `(.L_x_103) ;  /* 0x0000013000067945 */ /* 0x000ff60003800200 */
[----:B------:R-:W-:Y:S01]  /*5d70*/  @!UPT UIADD3 URZ, UPT, UPT, URZ, URZ, URZ ;  /* 0x000000fffffff290 */ /* 0x000fe2000fffe0ff */
[----:B------:R-:W-:Y:S05]  /*5d80*/  @!P0 BRA `(.L_x_104) ;  /* 0x0000000000408947 */ /* 0x000fea0003800000 */
        /* <DEDUP_REMOVED lines=16> */
.L_x_104:
[----:B------:R-:W-:Y:S05]  /*5e90*/  BSYNC.RECONVERGENT B6 ;  /* 0x0000000000067941 */ /* 0x000fea0003800200 */
.L_x_103:
[----:B------:R-:W-:Y:S01]  /*5ea0*/  ISETP.NE.U32.AND P4, PT, R86, RZ, PT ;  /* 0x000000ff5600720c */ /* 0x000fe20003f85070 */
[----:B------:R-:W-:Y:S01]  /*5eb0*/  UISETP.NE.AND UP2, UPT, UR50, URZ, UPT ;  /* 0x000000ff3200728c */ /* 0x000fe2000bf45270 */
[----:B------:R-:W-:Y:S01]  /*5ec0*/  ISETP.NE.U32.AND P2, PT, RZ, UR38, PT ;  /* 0x00000026ff007c0c */ /* 0x000fe2000bf45070 */
[----:B------:R-:W-:Y:S01]  /*5ed0*/  UISETP.NE.U32.AND UP1, UPT, UR44, URZ, UPT ;  /* 0x000000ff2c00728c */ /* 0x000fe2000bf25070 */
[----:B------:R-:W-:Y:S01]  /*5ee0*/  ISETP.NE.AND.EX P4, PT, R87, RZ, PT, P4 ;  /* 0x000000ff5700720c */ /* 0x000fe20003f85340 */
[----:B------:R-:W-:Y:S01]  /*5ef0*/  UPLOP3.LUT UP0, UPT, UPT, UPT, UPT, 0x40, 0x4 ;  /* 0x000000000004789c */ /* 0x000fe20003f0e870 */
[----:B------:R-:W-:Y:S01]  /*5f00*/  ISETP.NE.AND.EX P2, PT, RZ, UR39, PT, P2 ;  /* 0x00000027ff007c0c */ /* 0x000fe2000bf45320 */
[----:B------:R-:W-:Y:S01]  /*5f10*/  UISETP.NE.AND.EX UP1, UPT, UR45, URZ, UPT, UP1 ;  /* 0x000000ff2d00728c */ /* 0x000fe2000bf25310 */
[----:B------:R-:W-:Y:S04]  /*5f20*/  PLOP3.LUT P1, PT, PT, PT, UP2, 0x80, 0x8 ;  /* 0x000000000008781c */ /* 0x000fe80003f2f028 */
[----:B------:R-:W-:Y:S06]  /*5f30*/  @UP2 UPLOP3.LUT UP0, UPT, UPT, UPT, UP1, 0x80, 0x8 ;  /* 0x000000000008289c */ /* 0x000fec0003f0f010 */
[----:B------:R-:W-:Y:S01]  /*5f40*/  PLOP3.LUT P0, PT, PT, PT, UP0, 0x80, 0x8 ;  /* 0x000000000008781c */ /* 0x000fe20003f0f008 */
[----:B------:R-:W-:Y:S01]  /*5f50*/  @!UPT UIADD3 URZ, UPT, UPT, URZ, URZ, URZ ;  /* 0x000000fffffff290 */ /* 0x000fe2000fffe0ff */
[----:B------:R-:W-:Y:S11]  /*5f60*/  BRA.U !UP1, `(.L_x_105) ;  /* 0x0000000109387547 */ /* 0x000ff6000b800000 */
[----:B------:R-:W-:Y:S01]  /*5f70*/  UISETP.NE.U32.AND UP0, UPT, UR38, URZ, UPT ;  /* 0x000000ff2600728c */ /* 0x000fe2000bf05070 */
[----:B------:R-:W-:Y:S02]  /*5f80*/  HFMA2 R0, -RZ, RZ, 0, 5.9604644775390625e-08 ;  /* 0x00000001ff007431 */ /* 0x000fe400000001ff */
[----:B------:R-:W-:Y:S01]  /*5f90*/  IMAD.MOV.U32 R91, RZ, RZ, 0x1 ;  /* 0x00000001ff5b7424 */ /* 0x000fe200078e00ff */
[----:B------:R-:W-:Y:S06]  /*5fa0*/  UISETP.NE.AND.EX UP0, UPT, UR39, URZ, UPT, UP0 ;  /* 0x000000ff2700728c */ /* 0x000fec000bf05300 */
[----:B------:R-:W-:Y:S05]  /*5fb0*/  PLOP3.LUT P3, PT, PT, PT, UP0, 0x80, 0x8 ;  /* 0x000000000008781c */ /* 0x000fea0003f6f008 */
[----:B------:R-:W1:Y:S01]  /*5fc0*/  @UP0 LDCU.64 UR6, c[0x0][0x888] ;  /* 0x00011100ff0607ac */ /* 0x000e620008000a00 */
[----:B------:R-:W-:Y:S07]  /*5fd0*/  @UP0 UIMAD UR4, UR36, UR44, URZ ;  /* 0x0000002c240402a4 */ /* 0x000fee000f8e02ff */
[----:B------:R-:W-:Y:S01]  /*5fe0*/  @!P3 PRMT R91, R0, 0x7610, R91 ;  /* 0x00007610005bb816 */ /* 0x000fe2000000005b */
[----:B-1----:R-:W-:Y:S03]  /*5ff0*/  @UP0 UIMAD.WIDE UR6, UR4, 0x4, UR6 ;  /* 0x00000004040608a5 */ /* 0x002fe6000f8e0206 */
[----:B------:R-:W1:Y:S03]  /*6000*/  @!UP0 LDCU UR4, c[0x0][0x880] ;  /* 0x00011000ff0487ac */ /* 0x000e660008000800 */
[----:B------:R-:W-:Y:S01]  /*6010*/  IMAD.U32 R2, RZ, RZ, UR6 ;  /* 0x00000006ff027e24 */ /* 0x000fe2000f8e00ff */
[----:B------:R-:W-:Y:S05]  /*6020*/  MOV R3, UR7 ;  /* 0x0000000700037c02 */ /* 0x000fea0008000f00 */
[----:B-----5:R2:W5:Y:S02]  /*6030*/  @P3 LDG.E R50, desc[UR46][R2.64] ;  /* 0x0000002e02323981 */ /* 0x020564000c1e1900 */
[----:B-12---:R-:W-:Y:S02]  /*6040*/  @!P3 IMAD.U32 R50, RZ, RZ, UR4 ;  /* 0x00000004ff32be24 */ /* 0x006fe4000f8e00ff */
.L_x_105:
[----:B------:R-:W-:Y:S05]  /*6050*/  @!P4 BRA `(.L_x_106) ;  /* 0x000000000020c947 */ /* 0x000fea0003800000 */
[----:B------:R-:W-:Y:S04]  /*6060*/  ISETP.NE.U32.AND P3, PT, R84, RZ, PT ;  /* 0x000000ff5400720c */ /* 0x000fe80003f65070 */
[----:B------:R-:W-:Y:S11]  /*6070*/  ISETP.NE.AND.EX P3, PT, R85, RZ, PT, P3 ;  /* 0x000000ff5500720c */ /* 0x000ff60003f65330 */
[----:B------:R-:W-:Y:S02]  /*6080*/  @!UPT UIADD3 URZ, UPT, UPT, URZ, URZ, URZ ;  /* 0x000000fffffff290 */ /* 0x000fe4000fffe0ff */
[----:B------:R-:W1:Y:S01]  /*6090*/  @P3 LDC.64 R2, c[0x0][0x8a8] ;  /* 0x00022a00ff023b82 */ /* 0x000e620000000a00 */
[----:B------:R-:W-:Y:S04]  /*60a0*/  @P3 IMAD R0, R86, UR36, RZ ;  /* 0x0000002456003c24 */ /* 0x000fe8000f8e02ff */
[----:B-1----:R-:W-:Y:S05]  /*60b0*/  @P3 IMAD.WIDE R2, R0, 0x4, R2 ;  /* 0x0000000400023825 */ /* 0x002fea00078e0202 */
[----:B-----5:R1:W5:Y:S02]  /*60c0*/  @P3 LDG.E R47, desc[UR46][R2.64] ;  /* 0x0000002e022f3981 */ /* 0x020364000c1e1900 */
[----:B-1----:R-:W2:Y:S02]  /*60d0*/  @!P3 LDC R47, c[0x0][0x8a0] ;  /* 0x00022800ff2fbb82 */ /* 0x002ea40000000800 */
.L_x_106:
[----:B-----5:R-:W-:Y:S01]  /*60e0*/  ISETP.NE.AND P4, PT, R50, RZ, PT ;  /* 0x000000ff3200720c */ /* 0x020fe20003f85270 */
[----:B------:R-:W-:Y:S01]  /*60f0*/  BSSY B1, `(.L_x_107) ;  /* 0x0000042000017945 */ /* 0x000fe20003800000 */
[----:B------:R-:W-:Y:S01]  /*6100*/  SEL R9, RZ, 0xffffffff, P2 ;  /* 0xffffffffff097807 */ /* 0x000fe20001000000 */
[----:B------:R-:W-:Y:S01]  /*6110*/  IMAD.MOV.U32 R64, RZ, RZ, 0x1 ;  /* 0x00000001ff407424 */ /* 0x000fe200078e00ff */
[----:B------:R-:W-:Y:S02]  /*6120*/  LOP3.LUT P3, RZ, R91, 0xff, RZ, 0xc0, !PT ;  /* 0x000000ff5bff7812 */ /* 0x000fe4000786c0ff */
[----:B------:R-:W-:Y:S02]  /*6130*/  CS2R R62, SRZ ;  /* 0x00000000003e7805 */ /* 0x000fe4000001ff00 */
[----:B------:R-:W-:Y:S02]  /*6140*/  @P1 SEL R2, RZ, 0xffffffff, P4 ;  /* 0xffffffffff021807 */ /* 0x000fe40002000000 */
[----:B------:R-:W-:Y:S02]  /*6150*/  CS2R R60, SRZ ;  /* 0x00000000003c7805 */ /* 0x000fe4000001ff00 */
[----:B------:R-:W-:Y:S02]  /*6160*/  LEA R0, R100, UR49, 0x3 ;  /* 0x0000003164007c11 */ /* 0x000fe4000f8e18ff */
[----:B------:R-:W-:Y:S02]  /*6170*/  CS2R R58, SRZ ;  /* 0x00000000003a7805 */ /* 0x000fe4000001ff00 */
[----:B------:R-:W-:Y:S02]  /*6180*/  @P0 SEL R2, R9, R2, !P3 ;  /* 0x0000000209020207 */ /* 0x000fe40005800000 */
[----:B------:R-:W-:Y:S02]  /*6190*/  CS2R R56, SRZ ;  /* 0x0000000000387805 */ /* 0x000fe4000001ff00 */
[----:B------:R-:W-:Y:S02]  /*61a0*/  LEA R108, R44, UR49, 0x3 ;  /* 0x000000312c6c7c11 */ /* 0x000fe4000f8e18ff */
[----:B------:R-:W-:Y:S02]  /*61b0*/  @P1 LOP3.LUT R2, R2, 0x1, RZ, 0xc0, !PT ;  /* 0x0000000102021812 */ /* 0x000fe400078ec0ff */
[----:B------:R-:W-:Y:S02]  /*61c0*/  SHF.L.U32 R7, R102, 0x1f, RZ ;  /* 0x0000001f66077819 */ /* 0x000fe400000006ff */
[----:B------:R-:W-:Y:S02]  /*61d0*/  ISETP.NE.U32.OR P6, PT, R2, 0x1, !P1 ;  /* 0x000000010200780c */ /* 0x000fe40004fc5470 */
[----:B------:R-:W-:Y:S02]  /*61e0*/  PLOP3.LUT P2, PT, PT, PT, UP1, 0x80, 0x8 ;  /* 0x000000000008781c */ /* 0x000fe40003f4f018 */
[C---:B------:R-:W-:Y:S02]  /*61f0*/  LEA.HI R5, R44.reuse, R44, RZ, 0x1 ;  /* 0x0000002c2c057211 */ /* 0x040fe400078f08ff */
[----:B------:R-:W-:Y:S02]  /*6200*/  SEL R2, RZ, 0xffffffff, P4 ;  /* 0xffffffffff027807 */ /* 0x000fe40002000000 */
[----:B------:R-:W-:Y:S01]  /*6210*/  P2R R72, PR, RZ, 0x40 ;  /* 0x00000040ff487803 */ /* 0x000fe20000000000 */
[C---:B------:R-:W-:Y:S01]  /*6220*/  IMAD.SHL.U32 R3, R5.reuse, 0x80, RZ ;  /* 0x0000008005037824 */ /* 0x040fe200078e00ff */
[----:B------:R-:W-:Y:S03]  /*6230*/  LOP3.LUT R5, R5, 0xffe, RZ, 0xc0, !PT ;  /* 0x00000ffe05057812 */ /* 0x000fe600078ec0ff */
[----:B------:R-:W-:Y:S02]  /*6240*/  @P6 SHF.L.U32 R11, R99, 0x1f, RZ ;  /* 0x0000001f630b6819 */ /* 0x000fe400000006ff */
[----:B------:R-:W-:Y:S01]  /*6250*/  @P2 SEL R2, R9, R2, !P3 ;  /* 0x0000000209022207 */ /* 0x000fe20005800000 */
[----:B------:R-:W-:Y:S01]  /*6260*/  IMAD.IADD R48, R44, 0x1, -R5 ;  /* 0x000000012c307824 */ /* 0x000fe200078e0a05 */
[----:B------:R-:W1:Y:S01]  /*6270*/  @P6 SYNCS.PHASECHK.TRANS64.TRYWAIT P1, [R0+URZ+0x140], R11 ;  /* 0x0001400b000065a7 */ /* 0x000e6200080211ff */
[----:B------:R-:W-:Y:S02]  /*6280*/  LOP3.LUT R3, R3, 0xffffff00, RZ, 0xc0, !PT ;  /* 0xffffff0003037812 */ /* 0x000fe400078ec0ff */
[----:B------:R-:W-:Y:S03]  /*6290*/  LOP3.LUT R2, R2, 0x1, RZ, 0xc0, !PT ;  /* 0x0000000102027812 */ /* 0x000fe600078ec0ff */
[----:B------:R-:W-:Y:S01]  /*62a0*/  IMAD.IADD R3, R46, 0x1, R3 ;  /* 0x000000012e037824 */ /* 0x000fe200078e0203 */
[----:B------:R-:W-:Y:S03]  /*62b0*/  ISETP.NE.U32.AND P5, PT, R2, 0x1, PT ;  /* 0x000000010200780c */ /* 0x000fe60003fa5070 */
[----:B------:R-:W-:Y:S01]  /*62c0*/  IMAD R48, R48, 0x100000, R3 ;  /* 0x0010000030307824 */ /* 0x000fe200078e0203 */
[----:B------:R-:W-:Y:S01]  /*62d0*/  P2R R65, PR, RZ, 0x20 ;  /* 0x00000020ff417803 */ /* 0x000fe20000000000 */
[----:B------:R3:W4:Y:S01]  /*62e0*/  SYNCS.PHASECHK.TRANS64.TRYWAIT P0, [R108+URZ+0x1b0], R7 ;  /* 0x0001b0076c0075a7 */ /* 0x00072200080011ff */
[----:B-1----:R-:W-:Y:S01]  /*62f0*/  @P6 SEL R64, RZ, 0x1, !P1 ;  /* 0x00000001ff406807 */ /* 0x002fe20004800000 */
[----:B---3--:R-:W-:Y:S06]  /*6300*/  @!P6 BRA `(.L_x_108) ;  /* 0x000000000080e947 */ /* 0x008fec0003800000 */
[----:B------:R-:W-:Y:S01]  /*6310*/  @P5 IMAD R4, R100, 0x1000, R95 ;  /* 0x0000100064045824 */ /* 0x000fe200078e025f */
[----:B------:R-:W-:Y:S01]  /*6320*/  ISETP.NE.AND P1, PT, R64, RZ, PT ;  /* 0x000000ff4000720c */ /* 0x000fe20003f25270 */
[----:B------:R-:W-:Y:S01]  /*6330*/  BSSY B0, `(.L_x_109) ;  /* 0x000000b000007945 */ /* 0x000fe20003800000 */
[----:B------:R-:W-:Y:S01]  /*6340*/  CS2R R58, SRZ ;  /* 0x00000000003a7805 */ /* 0x000fe2000001ff00 */
[----:B------:R-:W-:Y:S01]  /*6350*/  @P5 VIADD R2, R4, UR49 ;  /* 0x0000003104025c36 */ /* 0x000fe20008000000 */
[----:B------:R-:W-:Y:S02]  /*6360*/  CS2R R56, SRZ ;  /* 0x0000000000387805 */ /* 0x000fe4000001ff00 */
[----:B------:R-:W-:Y:S02]  /*6370*/  CS2R R62, SRZ ;  /* 0x00000000003e7805 */ /* 0x000fe4000001ff00 */
[----:B------:R-:W-:Y:S01]  /*6380*/  CS2R R60, SRZ ;  /* 0x00000000003c7805 */ /* 0x000fe2000001ff00 */
[----:B------:R-:W-:Y:S04]  /*6390*/  @P5 IMAD R2, R103, -0x10, R2 ;  /* 0xfffffff067025824 */ /* 0x000fe800078e0202 */
[----:B------:R-:W-:Y:S05]  /*63a0*/  @P1 BRA `(.L_x_110) ;  /* 0x00000000000c1947 */ /* 0x000fea0003800000 */
[----:B------:R-:W-:Y:S04]  /*63b0*/  SHF.L.U32 R3, R99, 0x1f, RZ ;  /* 0x0000001f63037819 */ /* 0x000fe800000006ff */
[----:B------:R-:W1:Y:S02]  /*63c0*/  SYNCS.PHASECHK.TRANS64.TRYWAIT P1, [R0+URZ+0x140], R3 ;  /* 0x00014003000075a7 */ /* 0x000e6400080211ff */
[----:B-1----:R-:W-:Y:S05]  /*63d0*/  @!P1 BRA `(.L_x_111) ;  /* 0x0000004400a09947 */ /* 0x002fea0003800000 */
.L_x_110:
[----:B------:R-:W-:Y:S05]  /*63e0*/  BSYNC B0 ;  /* 0x0000000000007941 */ /* 0x000fea0003800000 */
.L_x_109:
[----:B------:R-:W-:Y:S01]  /*63f0*/  ISETP.NE.AND P1, PT, R65, RZ, PT ;  /* 0x000000ff4100720c */ /* 0x000fe20003f25270 */
[----:B-1----:R-:W-:Y:S02]  /*6400*/  VIADD R3, R0, 0x160 ;  /* 0x0000016000037836 */ /* 0x002fe40000000000 */
[----:B------:R-:W-:Y:S02]  /*6410*/  IMAD.U32 R0, RZ, RZ, UR37 ;  /* 0x00000025ff007e24 */ /* 0x000fe4000f8e00ff */
[----:B------:R-:W-:Y:S03]  /*6420*/  VIADD R100, R100, 0x1 ;  /* 0x0000000164647836 */ /* 0x000fe60000000000 */
[----:B------:R-:W-:Y:S05]  /*6430*/  PRMT R0, R0, 0x654, R3 ;  /* 0x0000065400007816 */ /* 0x000fea0000000003 */
[----:B------:R1:W3:Y:S04]  /*6440*/  @P1 LDS.128 R56, [R4+UR49+0x400] ;  /* 0x0004003104381984 */ /* 0x0002e80008000c00 */
[----:B------:R1:W1:Y:S01]  /*6450*/  @P1 LDS.128 R60, [R2+0x410] ;  /* 0x00041000023c1984 */ /* 0x0002620000000c00 */
[C---:B------:R-:W-:Y:S01]  /*6460*/  ISETP.NE.AND P1, PT, R100.reuse, 0x4, PT ;  /* 0x000000046400780c */ /* 0x040fe20003f25270 */
[----:B------:R-:W-:Y:S01]  /*6470*/  @!PT LDS RZ, [RZ] ;  /* 0x00000000fffff984 */ /* 0x000fe20000000800 */
[----:B------:R-:W-:Y:S01]  /*6480*/  @!PT LDS RZ, [RZ] ;  /* 0x00000000fffff984 */ /* 0x000fe20000000800 */
[----:B------:R-:W-:Y:S01]  /*6490*/  @!PT LDS RZ, [RZ] ;  /* 0x00000000fffff984 */ /* 0x000fe20000000800 */
[----:B------:R-:W-:Y:S01]  /*64a0*/  @!PT LDS RZ, [RZ] ;  /* 0x00000000fffff984 */ /* 0x000fe20000000800 */
[----:B------:R5:W-:Y:S06]  /*64b0*/  MEMBAR.ALL.CTA ;  /* 0x0000000000007992 */ /* 0x000bec0000008000 */
[----:B-----5:R-:W5:Y:S01]  /*64c0*/  FENCE.VIEW.ASYNC.S ;  /* 0x00000000000073c6 */ /* 0x020f620000000000 */
[----:B------:R-:W-:Y:S01]  /*64d0*/  SEL R100, R100, RZ, P1 ;  /* 0x000000ff64647207 */ /* 0x000fe20000800000 */
[----:B-----5:R5:W-:Y:S02]  /*64e0*/  SYNCS.ARRIVE.TRANS64.RED.A1T0 RZ, [R0+URZ], RZ ;  /* 0x000000ff00ff79a7 */ /* 0x020be400081004ff */
[----:B-----5:R-:W-:Y:S04]  /*64f0*/  SEL R0, RZ, 0x1, P1 ;  /* 0x00000001ff007807 */ /* 0x020fe80000800000 */
[----:B---3--:R-:W-:Y:S02]  /*6500*/  LOP3.LUT R99, R99, R0, RZ, 0x3c, !PT ;  /* 0x0000000063637212 */ /* 0x008fe400078e3cff */
.L_x_108:
[----:B------:R-:W-:Y:S05]  /*6510*/  BSYNC B1 ;  /* 0x0000000000017941 */ /* 0x000fea0003800000 */
.L_x_107:
[----:B------:R-:W-:Y:S04]  /*6520*/  SHF.R.U32.HI R3, RZ, 0x15, R48 ;  /* 0x00000015ff037819 */ /* 0x000fe80000011630 */
[----:B------:R-:W-:Y:S01]  /*6530*/  LOP3.LUT P1, RZ, R3, 0x3, R96, 0x48, !PT ;  /* 0x0000000303ff7812 */ /* 0x000fe20007824860 */
[----:B------:R-:W-:Y:S01]  /*6540*/  @!UPT UIADD3 URZ, UPT, UPT, URZ, URZ, URZ ;  /* 0x000000fffffff290 */ /* 0x000fe2000fffe0ff */
[----:B----4-:R-:W-:Y:S11]  /*6550*/  @P0 BRA `(.L_x_112) ;  /* 0x0000000000080947 */ /* 0x010ff60003800000 */
[----:B------:R-:W3:Y:S02]  /*6560*/  SYNCS.PHASECHK.TRANS64.TRYWAIT P0, [R108+URZ+0x1b0], R7 ;  /* 0x0001b0076c0075a7 */ /* 0x000ee400080011ff */
[----:B---3--:R-:W-:Y:S05]  /*6570*/  @!P0 BRA `(.L_x_113) ;  /* 0x00000044004c8947 */ /* 0x008fea0003800000 */
.L_x_112:
[----:B------:R-:W-:Y:S05]  /*6580*/  @!P1 BRA `(.L_x_114) ;  /* 0x0000000000409947 */ /* 0x000fea0003800000 */
[----:B------:R-:W4:Y:S01]  /*6590*/  LDCU.64 UR8, c[0x4][0x78] ;  /* 0x01000f00ff0877ac */ /* 0x000f220008000a00 */
[----:B------:R-:W-:Y:S01]  /*65a0*/  MOV R3, 0x0 ;  /* 0x0000000000037802 */ /* 0x000fe20000000f00 */
[----:B------:R-:W-:Y:S02]  /*65b0*/  HFMA2 R12, -RZ, RZ, 0, 5.9604644775390625e-08 ;  /* 0x00000001ff0c7431 */ /* 0x000fe400000001ff */
[----:B------:R-:W-:Y:S02]  /*65c0*/  IMAD.MOV.U32 R8, RZ, RZ, 0x192 ;  /* 0x00000192ff087424 */ /* 0x000fe400078e00ff */
[----:B------:R-:W-:Y:S01]  /*65d0*/  IMAD.MOV.U32 R13, RZ, RZ, RZ ;  /* 0x000000ffff0d7224 */ /* 0x000fe200078e00ff */
[----:B------:R-:W3:Y:S01]  /*65e0*/  LDCU.64 UR6, c[0x4][0x80] ;  /* 0x01001000ff0677ac */ /* 0x000ee20008000a00 */
[----:B-1----:R-:W1:Y:S01]  /*65f0*/  LDC.64 R2, c[0x4][R3] ;  /* 0x0100000003027b82 */ /* 0x002e620000000a00 */
[----:B------:R-:W5:Y:S01]  /*6600*/  LDCU.64 UR4, c[0x4][0x18] ;  /* 0x01000300ff0477ac */ /* 0x000f620008000a00 */
[----:B----4-:R-:W-:Y:S01]  /*6610*/  MOV R5, UR9 ;  /* 0x0000000900057c02 */ /* 0x010fe20008000f00 */
[----:B------:R-:W-:Y:S01]  /*6620*/  IMAD.U32 R4, RZ, RZ, UR8 ;  /* 0x00000008ff047e24 */ /* 0x000fe2000f8e00ff */
[----:B---3--:R-:W-:Y:S01]  /*6630*/  MOV R7, UR7 ;  /* 0x0000000700077c02 */ /* 0x008fe20008000f00 */
[----:B------:R-:W-:Y:S01]  /*6640*/  IMAD.U32 R6, RZ, RZ, UR6 ;  /* 0x00000006ff067e24 */ /* 0x000fe2000f8e00ff */
[----:B-----5:R-:W-:Y:S01]  /*6650*/  MOV R11, UR5 ;  /* 0x00000005000b7c02 */ /* 0x020fe20008000f00 */
[----:B------:R-:W-:Y:S02]  /*6660*/  IMAD.U32 R10, RZ, RZ, UR4 ;  /* 0x00000004ff0a7e24 */ /* 0x000fe4000f8e00ff */
[----:B------:R-:W-:Y:S07]  /*6670*/  LEPC R20, `(.L_x_114) ;  /* 0x000000001014794e */ /* 0x000fee0000000000 */
[----:B-12---:R-:W-:Y:S05]  /*6680*/  CALL.ABS.NOINC R2 ;  /* 0x0000000002007343 */ /* 0x006fea0003c00000 */
.L_x_114:
[----:B------:R-:W-:Y:S05]  /*6690*/  WARPSYNC.ALL ;  /* 0x0000000000007948 */ /* 0x000fea0003800000 */
[----:B------:R-:W-:Y:S01]  /*66a0*/  R2UR UR4, R48 ;  /* 0x00000000300472ca */ /* 0x000fe200000e0000 */
[----:B------:R-:W-:Y:S01]  /*66b0*/  BSSY.RECONVERGENT B0, `(.L_x_115) ;  /* 0x00000a1000007945 */ /* 0x000fe20003800200 */
[C---:B------:R-:W-:Y:S02]  /*66c0*/  SHF.L.U32 R51, R56.reuse, 0x10, RZ ;  /* 0x0000001038337819 */ /* 0x040fe400000006ff */
[C---:B------:R-:W-:Y:S02]  /*66d0*/  PRMT R49, R56.reuse, 0x8880, RZ ;  /* 0x0000888038317816 */ /* 0x040fe400000000ff */
[----:B------:R-:W-:Y:S02]  /*66e0*/  SHF.R.S32.HI R51, RZ, 0x18, R51 ;  /* 0x00000018ff337819 */ /* 0x000fe40000011433 */
[----:B------:R-:W-:Y:S02]  /*66f0*/  SHF.L.U32 R52, R56, 0x8, RZ ;  /* 0x0000000838347819 */ /* 0x000fe400000006ff */
[C---:B------:R-:W-:Y:S02]  /*6700*/  PRMT R54, R58.reuse, 0x8880, RZ ;  /* 0x000088803a367816 */ /* 0x040fe400000000ff */
[----:B------:R-:W-:Y:S01]  /*6710*/  SHF.L.U32 R53, R58, 0x8, RZ ;  /* 0x000000083a357819 */ /* 0x000fe200000006ff */
[----:B-1-3--:R-:W-:Y:S01]  /*6720*/  LDTM.16dp32bit_t0_t15.x32 R4, tmem[UR4] ;  /* 0x00000004000479ee */ /* 0x00afe20008a80000 */
[----:B------:R-:W2:Y:S01]  /*6730*/  LDTM.16dp32bit_t16_t31.x32 R4, tmem[UR4+0x20] ;  /* 0x00002004000479ee */ /* 0x000ea20008aa0000 */
[----:B------:R-:W-:Y:S02]  /*6740*/  IADD3 R67, PT, PT, R95, UR49, RZ ;  /* 0x000000315f437c10 */ /* 0x000fe4000fffe0ff */
[----:B------:R-:W-:Y:S02]  /*6750*/  SHF.L.U32 R66, R97, 0x4, RZ ;  /* 0x0000000461427819 */ /* 0x000fe400000006ff */
[----:B------:R-:W-:Y:S02]  /*6760*/  SHF.R.S32.HI R53, RZ, 0x18, R53 ;  /* 0x00000018ff357819 */ /* 0x000fe40000011435 */
[----:B------:R-:W-:Y:S02]  /*6770*/  IADD3 R109, PT, PT, R67, R66, RZ ;  /* 0x00000042436d7210 */ /* 0x000fe40007ffe0ff */
[----:B------:R-:W-:Y:S02]  /*6780*/  ISETP.NE.AND P0, PT, R105, RZ, PT ;  /* 0x000000ff6900720c */ /* 0x000fe40003f05270 */
[----:B------:R-:W-:Y:S01]  /*6790*/  ISETP.NE.AND P6, PT, R72, RZ, PT ;  /* 0x000000ff4800720c */ /* 0x000fe20003fc5270 */
[----:B--2---:R-:W-:Y:S11]  /*67a0*/  IMAD R0, R47, R4, RZ ;  /* 0x000000042f007224 */ /* 0x004ff600078e02ff */
[----:B------:R-:W-:Y:S01]  /*67b0*/  @!UPT UIADD3 URZ, UPT, UPT, URZ, URZ, URZ ;  /* 0x000000fffffff290 */ /* 0x000fe2000fffe0ff */
[----:B------:R-:W-:Y:S01]  /*67c0*/  @P6 SHF.L.U32 R74, R99, 0x1f, RZ ;  /* 0x0000001f634a6819 */ /* 0x000fe200000006ff */
[----:B------:R-:W-:Y:S02]  /*67d0*/  IMAD R2, R47, R5, RZ ;  /* 0x000000052f027224 */ /* 0x000fe400078e02ff */
[----:B------:R-:W-:Y:S01]  /*67e0*/  IMAD R0, R49, R50, R0 ;  /* 0x0000003231007224 */ /* 0x000fe200078e0200 */
[----:B------:R-:W-:Y:S01]  /*67f0*/  SHF.R.S32.HI R49, RZ, 0x18, R52 ;  /* 0x00000018ff317819 */ /* 0x000fe20000011434 */
[----:B------:R-:W-:Y:S01]  /*6800*/  IMAD R3, R47, R6, RZ ;  /* 0x000000062f037224 */ /* 0x000fe200078e02ff */
[----:B------:R-:W-:Y:S01]  /*6810*/  SHF.L.U32 R52, R57, 0x10, RZ ;  /* 0x0000001039347819 */ /* 0x000fe200000006ff */
[-C--:B------:R-:W-:Y:S01]  /*6820*/  IMAD R2, R51, R50.reuse, R2 ;  /* 0x0000003233027224 */ /* 0x080fe200078e0202 */
[----:B------:R-:W-:Y:S01]  /*6830*/  SHF.R.S32.HI R51, RZ, 0x18, R56 ;  /* 0x00000018ff337819 */ /* 0x000fe20000011438 */
[----:B------:R-:W-:Y:S02]  /*6840*/  IMAD R7, R47, R7, RZ ;  /* 0x000000072f077224 */ /* 0x000fe400078e02ff */
[-C--:B------:R-:W-:Y:S01]  /*6850*/  IMAD R3, R49, R50.reuse, R3 ;  /* 0x0000003231037224 */ /* 0x080fe200078e0203 */
[----:B------:R-:W-:Y:S01]  /*6860*/  PRMT R49, R57, 0x8880, RZ ;  /* 0x0000888039317816 */ /* 0x000fe200000000ff */
[----:B------:R-:W-:Y:S01]  /*6870*/  IMAD R7, R51, R50, R7 ;  /* 0x0000003233077224 */ /* 0x000fe200078e0207 */
[----:B------:R-:W-:Y:S01]  /*6880*/  SHF.R.S32.HI R51, RZ, 0x18, R52 ;  /* 0x00000018ff337819 */ /* 0x000fe20000011434 */
[----:B------:R-:W-:Y:S02]  /*6890*/  IMAD R4, R47, R8, RZ ;  /* 0x000000082f047224 */ /* 0x000fe400078e02ff */
[----:B------:R-:W-:Y:S01]  /*68a0*/  IMAD.SHL.U32 R52, R57, 0x100, RZ ;  /* 0x0000010039347824 */ /* 0x000fe200078e00ff */
[----:B------:R-:W-:Y:S01]  /*68b0*/  I2IP.S8.S32.SAT R55, R7, R3, RZ ;  /* 0x0000000307377239 */ /* 0x000fe200000014ff */
[----:B------:R-:W-:Y:S02]  /*68c0*/  IMAD R5, R47, R9, RZ ;  /* 0x000000092f057224 */ /* 0x000fe400078e02ff */
[----:B------:R-:W-:Y:S01]  /*68d0*/  IMAD R4, R49, R50, R4 ;  /* 0x0000003231047224 */ /* 0x000fe200078e0204 */
[----:B------:R-:W-:Y:S01]  /*68e0*/  SHF.R.S32.HI R49, RZ, 0x18, R52 ;  /* 0x00000018ff317819 */ /* 0x000fe20000011434 */
[----:B------:R-:W-:Y:S01]  /*68f0*/  IMAD R6, R47, R10, RZ ;  /* 0x0000000a2f067224 */ /* 0x000fe200078e02ff */
[----:B------:R-:W-:Y:S01]  /*6900*/  I2IP.S8.S32.SAT R68, R2, R0, R55 ;  /* 0x0000000002447239 */ /* 0x000fe20000001437 */
[-C--:B------:R-:W-:Y:S01]  /*6910*/  IMAD R5, R51, R50.reuse, R5 ;  /* 0x0000003233057224 */ /* 0x080fe200078e0205 */
[----:B------:R-:W-:Y:S01]  /*6920*/  SHF.L.U32 R52, R58, 0x10, RZ ;  /* 0x000000103a347819 */ /* 0x000fe200000006ff */
[----:B------:R-:W-:Y:S01]  /*6930*/  IMAD R11, R47, R11, RZ ;  /* 0x0000000b2f0b7224 */ /* 0x000fe200078e02ff */
[----:B------:R-:W-:Y:S01]  /*6940*/  SHF.R.S32.HI R51, RZ, 0x18, R57 ;  /* 0x00000018ff337819 */ /* 0x000fe20000011439 */
[----:B------:R-:W-:Y:S01]  /*6950*/  IMAD R6, R49, R50, R6 ;  /* 0x0000003231067224 */ /* 0x000fe200078e0206 */
[----:B------:R-:W-:Y:S01]  /*6960*/  SHF.R.S32.HI R52, RZ, 0x18, R52 ;  /* 0x00000018ff347819 */ /* 0x000fe20000011434 */
[C---:B------:R-:W-:Y:S02]  /*6970*/  IMAD R8, R47.reuse, R12, RZ ;  /* 0x0000000c2f087224 */ /* 0x040fe400078e02ff */
[----:B------:R-:W-:Y:S02]  /*6980*/  IMAD.MOV.U32 R49, RZ, RZ, R54 ;  /* 0x000000ffff317224 */ /* 0x000fe400078e0036 */
[----:B------:R-:W-:Y:S02]  /*6990*/  IMAD R9, R47, R13, RZ ;  /* 0x0000000d2f097224 */ /* 0x000fe400078e02ff */
[----:B------:R-:W-:Y:S01]  /*69a0*/  IMAD R11, R51, R50, R11 ;  /* 0x00000032330b7224 */ /* 0x000fe200078e020b */
[----:B------:R-:W-:Y:S01]  /*69b0*/  SHF.R.S32.HI R51, RZ, 0x18, R58 ;  /* 0x00000018ff337819 */ /* 0x000fe2000001143a */
[----:B------:R-:W-:Y:S02]  /*69c0*/  IMAD R10, R47, R14, RZ ;  /* 0x0000000e2f0a7224 */ /* 0x000fe400078e02ff */
[----:B------:R-:W-:Y:S01]  /*69d0*/  IMAD R8, R49, R50, R8 ;  /* 0x0000003231087224 */ /* 0x000fe200078e0208 */
[----:B------:R-:W-:Y:S01]  /*69e0*/  I2IP.S8.S32.SAT R69, R11, R6, RZ ;  /* 0x000000060b457239 */ /* 0x000fe200000014ff */
[----:B------:R-:W-:Y:S01]  /*69f0*/  IMAD R15, R47, R15, RZ ;  /* 0x0000000f2f0f7224 */ /* 0x000fe200078e02ff */
[----:B------:R-:W-:Y:S01]  /*6a00*/  PRMT R49, R59, 0x8880, RZ ;  /* 0x000088803b317816 */ /* 0x000fe200000000ff */
[----:B------:R-:W-:Y:S01]  /*6a10*/  IMAD R9, R52, R50, R9 ;  /* 0x0000003234097224 */ /* 0x000fe200078e0209 */
[----:B------:R-:W-:Y:S01]  /*6a20*/  I2IP.S8.S32.SAT R69, R5, R4, R69 ;  /* 0x0000000405457239 */ /* 0x000fe20000001445 */
[-C--:B------:R-:W-:Y:S01]  /*6a30*/  IMAD R10, R53, R50.reuse, R10 ;  /* 0x00000032350a7224 */ /* 0x080fe200078e020a */
[----:B------:R-:W-:Y:S01]  /*6a40*/  SHF.L.U32 R53, R59, 0x8, RZ ;  /* 0x000000083b357819 */ /* 0x000fe200000006ff */
[----:B------:R-:W-:Y:S01]  /*6a50*/  IMAD R15, R51, R50, R15 ;  /* 0x00000032330f7224 */ /* 0x000fe200078e020f */
[----:B------:R-:W-:Y:S01]  /*6a60*/  SHF.L.U32 R51, R59, 0x10, RZ ;  /* 0x000000103b337819 */ /* 0x000fe200000006ff */
[C---:B------:R-:W-:Y:S01]  /*6a70*/  IMAD R12, R47.reuse, R16, RZ ;  /* 0x000000102f0c7224 */ /* 0x040fe200078e02ff */
[----:B------:R-:W-:Y:S01]  /*6a80*/  SHF.R.S32.HI R53, RZ, 0x18, R53 ;  /* 0x00000018ff357819 */ /* 0x000fe20000011435 */
[C---:B------:R-:W-:Y:S01]  /*6a90*/  IMAD R13, R47.reuse, R17, RZ ;  /* 0x000000112f0d7224 */ /* 0x040fe200078e02ff */
[----:B------:R-:W-:Y:S01]  /*6aa0*/  SHF.R.S32.HI R51, RZ, 0x18, R51 ;  /* 0x00000018ff337819 */ /* 0x000fe20000011433 */
[----:B------:R-:W-:Y:S01]  /*6ab0*/  IMAD R14, R47, R18, RZ ;  /* 0x000000122f0e7224 */ /* 0x000fe200078e02ff */
[----:B------:R-:W-:Y:S01]  /*6ac0*/  I2IP.S8.S32.SAT R70, R15, R10, RZ ;  /* 0x0000000a0f467239 */ /* 0x000fe200000014ff */
[----:B------:R-:W-:Y:S01]  /*6ad0*/  IMAD R12, R49, R50, R12 ;  /* 0x00000032310c7224 */ /* 0x000fe200078e020c */
[----:B------:R-:W-:Y:S01]  /*6ae0*/  SHF.R.S32.HI R49, RZ, 0x18, R59 ;  /* 0x00000018ff317819 */ /* 0x000fe2000001143b */
[----:B------:R-:W-:Y:S01]  /*6af0*/  IMAD R19, R47, R19, RZ ;  /* 0x000000132f137224 */ /* 0x000fe200078e02ff */
[----:B------:R-:W-:Y:S01]  /*6b00*/  I2IP.S8.S32.SAT R70, R9, R8, R70 ;  /* 0x0000000809467239 */ /* 0x000fe20000001446 */
[-C--:B------:R-:W-:Y:S01]  /*6b10*/  IMAD R13, R51, R50.reuse, R13 ;  /* 0x00000032330d7224 */ /* 0x080fe200078e020d */
[C---:B------:R-:W-:Y:S01]  /*6b20*/  PRMT R51, R60.reuse, 0x8880, RZ ;  /* 0x000088803c337816 */ /* 0x040fe200000000ff */
[-C--:B------:R-:W-:Y:S01]  /*6b30*/  IMAD R14, R53, R50.reuse, R14 ;  /* 0x00000032350e7224 */ /* 0x080fe200078e020e */
[----:B------:R-:W-:Y:S01]  /*6b40*/  PRMT R53, R61, 0x8880, RZ ;  /* 0x000088803d357816 */ /* 0x000fe200000000ff */
[----:B------:R-:W-:Y:S01]  /*6b50*/  IMAD R19, R49, R50, R19 ;  /* 0x0000003231137224 */ /* 0x000fe200078e0213 */
[----:B------:R-:W-:Y:S01]  /*6b60*/  MOV R49, R51 ;  /* 0x0000003300317202 */ /* 0x000fe20000000f00 */
[----:B------:R-:W-:Y:S02]  /*6b70*/  IMAD R16, R47, R20, RZ ;  /* 0x000000142f107224 */ /* 0x000fe400078e02ff */
[C---:B------:R-:W-:Y:S01]  /*6b80*/  IMAD.U32 R52, R60.reuse, 0x10000, RZ ;  /* 0x000100003c347824 */ /* 0x040fe200078e00ff */
[----:B------:R-:W-:Y:S01]  /*6b90*/  I2IP.S8.S32.SAT R71, R19, R14, RZ ;  /* 0x0000000e13477239 */ /* 0x000fe200000014ff */
[----:B------:R-:W-:Y:S01]  /*6ba0*/  IMAD R16, R49, R50, R16 ;  /* 0x0000003231107224 */ /* 0x000fe200078e0210 */
[----:B------:R-:W-:Y:S01]  /*6bb0*/  SHF.L.U32 R49, R60, 0x8, RZ ;  /* 0x000000083c317819 */ /* 0x000fe200000006ff */
[C---:B------:R-:W-:Y:S01]  /*6bc0*/  IMAD R17, R47.reuse, R21, RZ ;  /* 0x000000152f117224 */ /* 0x040fe200078e02ff */
[----:B------:R-:W-:Y:S01]  /*6bd0*/  SHF.R.S32.HI R51, RZ, 0x18, R52 ;  /* 0x00000018ff337819 */ /* 0x000fe20000011434 */
[C---:B------:R-:W-:Y:S01]  /*6be0*/  IMAD R18, R47.reuse, R22, RZ ;  /* 0x000000162f127224 */ /* 0x040fe200078e02ff */
[----:B------:R-:W-:Y:S01]  /*6bf0*/  SHF.R.S32.HI R49, RZ, 0x18, R49 ;  /* 0x00000018ff317819 */ /* 0x000fe20000011431 */
[----:B------:R-:W-:Y:S01]  /*6c00*/  IMAD R23, R47, R23, RZ ;  /* 0x000000172f177224 */ /* 0x000fe200078e02ff */
[----:B------:R-:W-:Y:S01]  /*6c10*/  I2IP.S8.S32.SAT R71, R13, R12, R71 ;  /* 0x0000000c0d477239 */ /* 0x000fe20000001447 */
[----:B------:R-:W-:Y:S01]  /*6c20*/  IMAD R17, R51, R50, R17 ;  /* 0x0000003233117224 */ /* 0x000fe200078e0211 */
[C---:B------:R-:W-:Y:S01]  /*6c30*/  SHF.L.U32 R52, R61.reuse, 0x10, RZ ;  /* 0x000000103d347819 */ /* 0x040fe200000006ff */
[----:B------:R-:W-:Y:S01]  /*6c40*/  IMAD.SHL.U32 R54, R61, 0x100, RZ ;  /* 0x000001003d367824 */ /* 0x000fe200078e00ff */
[----:B------:R-:W-:Y:S01]  /*6c50*/  SHF.R.S32.HI R51, RZ, 0x18, R60 ;  /* 0x00000018ff337819 */ /* 0x000fe2000001143c */
[----:B------:R-:W-:Y:S01]  /*6c60*/  IMAD R20, R47, R24, RZ ;  /* 0x000000182f147224 */ /* 0x000fe200078e02ff */
[----:B------:R1:W-:Y:S01]  /*6c70*/  STS.128 [R95+UR49+0x4400], R68 ;  /* 0x004400445f007988 */ /* 0x0003e20008000c31 */
[-C--:B------:R-:W-:Y:S01]  /*6c80*/  IMAD R18, R49, R50.reuse, R18 ;  /* 0x0000003231127224 */ /* 0x080fe200078e0212 */
[----:B------:R-:W-:Y:S01]  /*6c90*/  SHF.R.S32.HI R52, RZ, 0x18, R52 ;  /* 0x00000018ff347819 */ /* 0x000fe20000011434 */
[----:B------:R-:W-:Y:S01]  /*6ca0*/  IMAD R21, R47, R25, RZ ;  /* 0x000000192f157224 */ /* 0x000fe200078e02ff */
[----:B------:R-:W-:Y:S01]  /*6cb0*/  SHF.R.S32.HI R49, RZ, 0x18, R54 ;  /* 0x00000018ff317819 */ /* 0x000fe20000011436 */
[----:B------:R-:W-:Y:S01]  /*6cc0*/  IMAD R23, R51, R50, R23 ;  /* 0x0000003233177224 */ /* 0x000fe200078e0217 */
[----:B------:R-:W-:Y:S01]  /*6cd0*/  SHF.R.S32.HI R51, RZ, 0x18, R61 ;  /* 0x00000018ff337819 */ /* 0x000fe2000001143d */
[----:B------:R-:W-:Y:S01]  /*6ce0*/  IMAD R22, R47, R26, RZ ;  /* 0x0000001a2f167224 */ /* 0x000fe200078e02ff */
[----:B------:R-:W-:Y:S01]  /*6cf0*/  SHF.R.S32.HI R54, RZ, 0x18, R63 ;  /* 0x00000018ff367819 */ /* 0x000fe2000001143f */
[----:B------:R-:W-:Y:S01]  /*6d00*/  IMAD R20, R53, R50, R20 ;  /* 0x0000003235147224 */ /* 0x000fe200078e0214 */
[----:B------:R-:W-:Y:S01]  /*6d10*/  I2IP.S8.S32.SAT R76, R23, R18, RZ ;  /* 0x00000012174c7239 */ /* 0x000fe200000014ff */
[----:B------:R-:W-:Y:S01]  /*6d20*/  IMAD R27, R47, R27, RZ ;  /* 0x0000001b2f1b7224 */ /* 0x000fe200078e02ff */
[----:B------:R-:W-:Y:S01]  /*6d30*/  SHF.L.U32 R53, R62, 0x8, RZ ;  /* 0x000000083e357819 */ /* 0x000fe200000006ff */
[-C--:B------:R-:W-:Y:S01]  /*6d40*/  IMAD R21, R52, R50.reuse, R21 ;  /* 0x0000003234157224 */ /* 0x080fe200078e0215 */
[C---:B------:R-:W-:Y:S01]  /*6d50*/  SHF.L.U32 R52, R62.reuse, 0x10, RZ ;  /* 0x000000103e347819 */ /* 0x040fe200000006ff */
[----:B------:R-:W-:Y:S01]  /*6d60*/  IMAD R22, R49, R50, R22 ;  /* 0x0000003231167224 */ /* 0x000fe200078e0216 */
[----:B------:R-:W-:Y:S01]  /*6d70*/  PRMT R49, R62, 0x8880, RZ ;  /* 0x000088803e317816 */ /* 0x000fe200000000ff */
[----:B------:R-:W-:Y:S01]  /*6d80*/  IMAD R24, R47, R28, RZ ;  /* 0x0000001c2f187224 */ /* 0x000fe200078e02ff */
[----:B------:R-:W-:Y:S01]  /*6d90*/  I2IP.S8.S32.SAT R76, R17, R16, R76 ;  /* 0x00000010114c7239 */ /* 0x000fe2000000144c */
[----:B------:R-:W-:Y:S01]  /*6da0*/  IMAD R27, R51, R50, R27 ;  /* 0x00000032331b7224 */ /* 0x000fe200078e021b */
[----:B------:R-:W-:Y:S01]  /*6db0*/  SHF.R.S32.HI R51, RZ, 0x18, R52 ;  /* 0x00000018ff337819 */ /* 0x000fe20000011434 */
[C---:B------:R-:W-:Y:S01]  /*6dc0*/  IMAD R25, R47.reuse, R29, RZ ;  /* 0x0000001d2f197224 */ /* 0x040fe200078e02ff */
[----:B------:R-:W-:Y:S01]  /*6dd0*/  SHF.R.S32.HI R53, RZ, 0x18, R53 ;  /* 0x00000018ff357819 */ /* 0x000fe20000011435 */
[----:B------:R-:W-:Y:S01]  /*6de0*/  IMAD R26, R47, R30, RZ ;  /* 0x0000001e2f1a7224 */ /* 0x000fe200078e02ff */
[----:B------:R-:W-:Y:S01]  /*6df0*/  I2IP.S8.S32.SAT R77, R27, R22, RZ ;  /* 0x000000161b4d7239 */ /* 0x000fe200000014ff */
[-C--:B------:R-:W-:Y:S01]  /*6e00*/  IMAD R24, R49, R50.reuse, R24 ;  /* 0x0000003231187224 */ /* 0x080fe200078e0218 */
[----:B------:R-:W-:Y:S01]  /*6e10*/  SHF.L.U32 R52, R63, 0x10, RZ ;  /* 0x000000103f347819 */ /* 0x000fe200000006ff */
[----:B------:R-:W-:Y:S01]  /*6e20*/  IMAD R25, R51, R50, R25 ;  /* 0x0000003233197224 */ /* 0x000fe200078e0219 */
[----:B------:R-:W-:Y:S01]  /*6e30*/  I2IP.S8.S32.SAT R77, R21, R20, R77 ;  /* 0x00000014154d7239 */ /* 0x000fe2000000144d */
[----:B------:R-:W-:Y:S01]  /*6e40*/  IMAD R26, R53, R50, R26 ;  /* 0x00000032351a7224 */ /* 0x000fe200078e021a */
[----:B------:R-:W-:Y:S01]  /*6e50*/  SHF.R.S32.HI R49, RZ, 0x18, R62 ;  /* 0x00000018ff317819 */ /* 0x000fe2000001143e */
[----:B------:R-:W-:Y:S01]  /*6e60*/  IMAD R31, R47, R31, RZ ;  /* 0x0000001f2f1f7224 */ /* 0x000fe200078e02ff */
[C---:B------:R-:W-:Y:S01]  /*6e70*/  PRMT R51, R63.reuse, 0x8880, RZ ;  /* 0x000088803f337816 */ /* 0x040fe200000000ff */
[----:B------:R-:W-:Y:S01]  /*6e80*/  IMAD.SHL.U32 R53, R63, 0x100, RZ ;  /* 0x000001003f357824 */ /* 0x000fe200078e00ff */
[----:B------:R-:W-:Y:S01]  /*6e90*/  SHF.R.S32.HI R52, RZ, 0x18, R52 ;  /* 0x00000018ff347819 */ /* 0x000fe20000011434 */
[C---:B------:R-:W-:Y:S02]  /*6ea0*/  IMAD R28, R47.reuse, R32, RZ ;  /* 0x000000202f1c7224 */ /* 0x040fe400078e02ff */
[----:B------:R-:W-:Y:S01]  /*6eb0*/  IMAD R29, R47, R33, RZ ;  /* 0x000000212f1d7224 */ /* 0x000fe200078e02ff */
[----:B------:R-:W-:Y:S01]  /*6ec0*/  SHF.R.S32.HI R53, RZ, 0x18, R53 ;  /* 0x00000018ff357819 */ /* 0x000fe20000011435 */
[-C--:B------:R-:W-:Y:S02]  /*6ed0*/  IMAD R31, R49, R50.reuse, R31 ;  /* 0x00000032311f7224 */ /* 0x080fe400078e021f */
[----:B------:R-:W-:Y:S02]  /*6ee0*/  IMAD R28, R51, R50, R28 ;  /* 0x00000032331c7224 */ /* 0x000fe400078e021c */
[----:B------:R-:W-:Y:S01]  /*6ef0*/  IMAD R30, R47, R34, RZ ;  /* 0x000000222f1e7224 */ /* 0x000fe200078e02ff */
[----:B------:R-:W-:Y:S01]  /*6f00*/  I2IP.S8.S32.SAT R55, R31, R26, RZ ;  /* 0x0000001a1f377239 */ /* 0x000fe200000014ff */
[----:B------:R-:W-:Y:S02]  /*6f10*/  IMAD R29, R52, R50, R29 ;  /* 0x00000032341d7224 */ /* 0x000fe400078e021d */
[----:B------:R-:W-:Y:S01]  /*6f20*/  IMAD R35, R47, R35, RZ ;  /* 0x000000232f237224 */ /* 0x000fe200078e02ff */
[----:B------:R-:W-:Y:S01]  /*6f30*/  I2IP.S8.S32.SAT R78, R25, R24, R55 ;  /* 0x00000018194e7239 */ /* 0x000fe20000001437 */
[-C--:B------:R-:W-:Y:S01]  /*6f40*/  IMAD R30, R53, R50.reuse, R30 ;  /* 0x00000032351e7224 */ /* 0x080fe200078e021e */
[----:B------:R-:W-:Y:S01]  /*6f50*/  LEA R55, R100, UR49, 0x3 ;  /* 0x0000003164377c11 */ /* 0x000fe2000f8e18ff */
[----:B------:R-:W-:Y:S05]  /*6f60*/  IMAD R35, R54, R50, R35 ;  /* 0x0000003236237224 */ /* 0x000fea00078e0223 */
[----:B------:R-:W-:Y:S04]  /*6f70*/  I2IP.S8.S32.SAT R73, R35, R30, RZ ;  /* 0x0000001e23497239 */ /* 0x000fe800000014ff */
[----:B------:R-:W-:Y:S05]  /*6f80*/  I2IP.S8.S32.SAT R79, R29, R28, R73 ;  /* 0x0000001c1d4f7239 */ /* 0x000fea0000001449 */
[----:B------:R1:W-:Y:S01]  /*6f90*/  STS.128 [R109+0x4410], R76 ;  /* 0x0044104c6d007388 */ /* 0x0003e20000000c00 */
[----:B------:R-:W-:Y:S01]  /*6fa0*/  @!PT LDS RZ, [RZ] ;  /* 0x00000000fffff984 */ /* 0x000fe20000000800 */
[----:B------:R-:W-:Y:S01]  /*6fb0*/  @!PT LDS RZ, [RZ] ;  /* 0x00000000fffff984 */ /* 0x000fe20000000800 */
[----:B------:R-:W-:Y:S01]  /*6fc0*/  @!PT LDS RZ, [RZ] ;  /* 0x00000000fffff984 */ /* 0x000fe20000000800 */
[----:B------:R-:W-:Y:S01]  /*6fd0*/  @!PT LDS RZ, [RZ] ;  /* 0x00000000fffff984 */ /* 0x000fe20000000800 */
[----:B------:R2:W-:Y:S07]  /*6fe0*/  MEMBAR.ALL.CTA ;  /* 0x0000000000007992 */ /* 0x0005ee0000008000 */
[----:B--2---:R-:W2:Y:S02]  /*6ff0*/  FENCE.VIEW.ASYNC.S ;  /* 0x00000000000073c6 */ /* 0x004ea40000000000 */
[----:B--2---:R-:W-:Y:S06]  /*7000*/  BAR.SYNC.DEFER_BLOCKING 0x1, 0x80 ;  /* 0x0042000000007b1d */ /* 0x004fec0000010000 */
[----:B------:R-:W-:Y:S05]  /*7010*/  @P0 BRA `(.L_x_116) ;  /* 0x0000000000280947 */ /* 0x000fea0003800000 */
[----:B------:R-:W-:Y:S02]  /*7020*/  UIADD3 UR4, UPT, UPT, UR49, 0x4400, URZ ;  /* 0x0000440031047890 */ /* 0x000fe4000fffe0ff */
[----:B------:R-:W-:Y:S01]  /*7030*/  UIADD3 UR6, UP0, UPT, UR52, 0x680, URZ ;  /* 0x0000068034067890 */ /* 0x000fe2000ff1e0ff */
[----:B------:R-:W-:Y:S03]  /*7040*/  UMOV UR43, UR36 ;  /* 0x00000024002b7c82 */ /* 0x000fe60008000000 */
[----:B------:R-:W-:Y:S01]  /*7050*/  MOV R104, UR4 ;  /* 0x0000000400687c02 */ /* 0x000fe20008000f00 */
[----:B------:R-:W-:Y:S03]  /*7060*/  UIADD3.X UR7, UPT, UPT, URZ, UR53, URZ, UP0, !UPT ;  /* 0x00000035ff077290 */ /* 0x000fe600087fe4ff */
[----:B------:R-:W-:Y:S11]  /*7070*/  R2UR UR40, R104 ;  /* 0x00000000682872ca */ /* 0x000ff600000e0000 */
[----:B------:R-:W-:Y:S02]  /*7080*/  @!UPT UIADD3 URZ, UPT, UPT, URZ, URZ, URZ ;  /* 0x000000fffffff290 */ /* 0x000fe4000fffe0ff */
[----:B------:R2:W-:Y:S01]  /*7090*/  UTMASTG.3D [UR40], [UR6] ;  /* 0x00000028060073b5 */ /* 0x0005e20008010000 */
[----:B------:R0:W-:Y:S01]  /*70a0*/  UTMACMDFLUSH ;  /* 0x00000000000079b7 */ /* 0x0001e20000000000 */
[----:B--2---:R-:W-:Y:S04]  /*70b0*/  DEPBAR.LE SB0, 0x1 ;  /* 0x000080400000791a */ /* 0x004fe80000000000 */
.L_x_116:
[----:B------:R-:W-:Y:S05]  /*70c0*/  BSYNC.RECONVERGENT B0 ;  /* 0x0000000000007941 */ /* 0x000fea0003800200 */
.L_x_115:
[----:B------:R-:W-:Y:S06]  /*70d0*/  BAR.SYNC.DEFER_BLOCKING 0x1, 0x80 ;  /* 0x0042000000007b1d */ /* 0x000fec0000010000 */
[----:B------:R-:W2:Y:S01]  /*70e0*/  @P6 SYNCS.PHASECHK.TRANS64.TRYWAIT P0, [R55+URZ+0x140], R74 ;  /* 0x0001404a370065a7 */ /* 0x000ea200080011ff */
[----:B------:R-:W-:Y:S01]  /*70f0*/  BSSY B1, `(.L_x_117) ;  /* 0x000001f000017945 */ /* 0x000fe20003800000 */
[----:B--2---:R-:W-:Y:S03]  /*7100*/  @P6 SEL R64, RZ, 0x1, !P0 ;  /* 0x00000001ff406807 */ /* 0x004fe60004000000 */
[----:B------:R-:W-:Y:S05]  /*7110*/  @!P6 BRA `(.L_x_118) ;  /* 0x000000000070e947 */ /* 0x000fea0003800000 */
[----:B------:R-:W-:Y:S01]  /*7120*/  ISETP.NE.AND P1, PT, R65, RZ, PT ;  /* 0x000000ff4100720c */ /* 0x000fe20003f25270 */
[----:B------:R-:W-:Y:S01]  /*7130*/  BSSY B0, `(.L_x_119) ;  /* 0x0000008000007945 */ /* 0x000fe20003800000 */
[----:B------:R-:W-:Y:S11]  /*7140*/  ISETP.NE.AND P0, PT, R64, RZ, PT ;  /* 0x000000ff4000720c */ /* 0x000ff60003f05270 */
[----:B------:R-:W-:Y:S04]  /*7150*/  @P1 IMAD R3, R100, 0x1000, R67 ;  /* 0x0000100064031824 */ /* 0x000fe800078e0243 */
[----:B------:R-:W-:Y:S01]  /*7160*/  @P1 IMAD.IADD R2, R66, 0x1, R3 ;  /* 0x0000000142021824 */ /* 0x000fe200078e0203 */
[----:B------:R-:W-:Y:S06]  /*7170*/  @P0 BRA `(.L_x_120) ;  /* 0x00000000000c0947 */ /* 0x000fec0003800000 */
[----:B------:R-:W-:Y:S04]  /*7180*/  SHF.L.U32 R0, R99, 0x1f, RZ ;  /* 0x0000001f63007819 */ /* 0x000fe800000006ff */
[----:B------:R-:W2:Y:S02]  /*7190*/  SYNCS.PHASECHK.TRANS64.TRYWAIT P0, [R55+URZ+0x140], R0 ;  /* 0x00014000370075a7 */ /* 0x000ea400080011ff */
[----:B--2---:R-:W-:Y:S05]  /*71a0*/  @!P0 BRA `(.L_x_121) ;  /* 0x0000003800548947 */ /* 0x004fea0003800000 */
.L_x_120:
[----:B------:R-:W-:Y:S05]  /*71b0*/  BSYNC B0 ;  /* 0x0000000000007941 */ /* 0x000fea0003800000 */
.L_x_119:
[----:B------:R-:W-:Y:S01]  /*71c0*/  ISETP.NE.AND P0, PT, R65, RZ, PT ;  /* 0x000000ff4100720c */ /* 0x000fe20003f05270 */
[----:B--2---:R-:W-:Y:S02]  /*71d0*/  VIADD R55, R55, 0x160 ;  /* 0x0000016037377836 */ /* 0x004fe40000000000 */
[----:B------:R-:W-:Y:S02]  /*71e0*/  IMAD.U32 R0, RZ, RZ, UR37 ;  /* 0x00000025ff007e24 */ /* 0x000fe4000f8e00ff */
[----:B------:R-:W-:Y:S03]  /*71f0*/  VIADD R100, R100, 0x1 ;  /* 0x0000000164647836 */ /* 0x000fe60000000000 */
[----:B------:R-:W-:Y:S05]  /*7200*/  PRMT R0, R0, 0x654, R55 ;  /* 0x0000065400007816 */ /* 0x000fea0000000037 */
[----:B------:R2:W3:Y:S04]  /*7210*/  @P0 LDS.128 R56, [R3+0x400] ;  /* 0x0004000003380984 */ /* 0x0004e80000000c00 */
[----:B------:R2:W4:Y:S01]  /*7220*/  @P0 LDS.128 R60, [R2+0x410] ;  /* 0x00041000023c0984 */ /* 0x0005220000000c00 */
        /* <DEDUP_REMOVED lines=10> */
[----:B--23--:R-:W-:Y:S02]  /*72d0*/  LOP3.LUT R99, R99, R0, RZ, 0x3c, !PT ;  /* 0x0000000063637212 */ /* 0x00cfe400078e3cff */
.L_x_118:
[----:B------:R-:W-:Y:S05]  /*72e0*/  BSYNC B1 ;  /* 0x0000000000017941 */ /* 0x000fea0003800000 */
.L_x_117:
[----:B------:R-:W-:Y:S05]  /*72f0*/  VIADD R3, R48, 0x40 ;  /* 0x0000004030037836 */ /* 0x000fea0000000000 */
[----:B------:R-:W-:Y:S04]  /*7300*/  SHF.R.U32.HI R3, RZ, 0x15, R3 ;  /* 0x00000015ff037819 */ /* 0x000fe80000011603 */
[----:B------:R-:W-:Y:S11]  /*7310*/  LOP3.LUT P0, RZ, R3, 0x3, R96, 0x48, !PT ;  /* 0x0000000303ff7812 */ /* 0x000ff60007804860 */
[----:B------:R-:W-:Y:S02]  /*7320*/  @!UPT UIADD3 URZ, UPT, UPT, URZ, URZ, URZ ;  /* 0x000000fffffff290 */ /* 0x000fe4000fffe0ff */
[----:B------:R-:W-:Y:S05]  /*7330*/  @!P0 BRA `(.L_x_122) ;  /* 0x0000000000408947 */ /* 0x000fea0003800000 */
[----:B------:R-:W2:Y:S01]  /*7340*/  LDCU.64 UR8, c[0x4][0x78] ;  /* 0x01000f00ff0877ac */ /* 0x000ea20008000a00 */
[----:B------:R-:W-:Y:S01]  /*7350*/  MOV R3, 0x0 ;  /* 0x0000000000037802 */ /* 0x000fe20000000f00 */
[----:B------:R-:W-:Y:S02]  /*7360*/  HFMA2 R12, -RZ, RZ, 0, 5.9604644775390625e-08 ;  /* 0x00000001ff0c7431 */ /* 0x000fe400000001ff */
[----:B------:R-:W-:Y:S02]  /*7370*/  IMAD.MOV.U32 R8, RZ, RZ, 0x192 ;  /* 0x00000192ff087424 */ /* 0x000fe400078e00ff */
[----:B------:R-:W-:Y:S01]  /*7380*/  IMAD.MOV.U32 R13, RZ, RZ, RZ ;  /* 0x000000ffff0d7224 */ /* 0x000fe200078e00ff */
[----:B------:R-:W3:Y:S01]  /*7390*/  LDCU.64 UR6, c[0x4][0x80] ;  /* 0x01001000ff0677ac */ /* 0x000ee20008000a00 */
[----:B------:R-:W1:Y:S01]  /*73a0*/  LDC.64 R2, c[0x4][R3] ;  /* 0x0100000003027b82 */ /* 0x000e620000000a00 */
[----:B------:R-:W5:Y:S01]  /*73b0*/  LDCU.64 UR4, c[0x4][0x18] ;  /* 0x01000300ff0477ac */ /* 0x000f620008000a00 */
[----:B--2---:R-:W-:Y:S01]  /*73c0*/  MOV R5, UR9 ;  /* 0x0000000900057c02 */ /* 0x004fe20008000f00 */
[----:B------:R-:W-:Y:S01]  /*73d0*/  IMAD.U32 R4, RZ, RZ, UR8 ;  /* 0x00000008ff047e24 */ /* 0x000fe2000f8e00ff */
[----:B---3--:R-:W-:Y:S01]  /*73e0*/  MOV R7, UR7 ;  /* 0x0000000700077c02 */ /* 0x008fe20008000f00 */
[----:B------:R-:W-:Y:S01]  /*73f0*/  IMAD.U32 R6, RZ, RZ, UR6 ;  /* 0x00000006ff067e24 */ /* 0x000fe2000f8e00ff */
[----:B-----5:R-:W-:Y:S01]  /*7400*/  MOV R11, UR5 ;  /* 0x00000005000b7c02 */ /* 0x020fe20008000f00 */
[----:B------:R-:W-:Y:S02]  /*7410*/  IMAD.U32 R10, RZ, RZ, UR4 ;  /* 0x00000004ff0a7e24 */ /* 0x000fe4000f8e00ff */
[----:B------:R-:W-:Y:S07]  /*7420*/  LEPC R20, `(.L_x_122) ;  /* 0x000000001014794e */ /* 0x000fee0000000000 */
[----:B-1--4-:R-:W-:Y:S05]  /*7430*/  CALL.ABS.NOINC R2 ;  /* 0x0000000002007343 */ /* 0x012fea0003c00000 */
.L_x_122:
[----:B------:R-:W-:Y:S01]  /*7440*/  SHF.L.U32 R51, R56, 0x10, RZ ;  /* 0x0000001038337819 */ /* 0x000fe200000006ff */
[----:B------:R-:W-:Y:S05]  /*7450*/  WARPSYNC.ALL ;  /* 0x0000000000007948 */ /* 0x000fea0003800000 */
[----:B------:R-:W-:Y:S01]  /*7460*/  R2UR UR4, R48 ;  /* 0x00000000300472ca */ /* 0x000fe200000e0000 */
[----:B------:R-:W-:Y:S01]  /*7470*/  BSSY.RECONVERGENT B0, `(.L_x_123) ;  /* 0x0000099000007945 */ /* 0x000fe20003800200 */
[C---:B------:R-:W-:Y:S02]  /*7480*/  PRMT R49, R56.reuse, 0x8880, RZ ;  /* 0x0000888038317816 */ /* 0x040fe400000000ff */
[----:B------:R-:W-:Y:S02]  /*7490*/  SHF.R.S32.HI R51, RZ, 0x18, R51 ;  /* 0x00000018ff337819 */ /* 0x000fe40000011433 */
[----:B------:R-:W-:Y:S02]  /*74a0*/  SHF.L.U32 R52, R56, 0x8, RZ ;  /* 0x0000000838347819 */ /* 0x000fe400000006ff */
[----:B------:R-:W-:Y:S02]  /*74b0*/  SHF.L.U32 R53, R57, 0x8, RZ ;  /* 0x0000000839357819 */ /* 0x000fe400000006ff */
[----:B------:R-:W-:Y:S02]  /*74c0*/  SHF.R.S32.HI R54, RZ, 0x18, R58 ;  /* 0x00000018ff367819 */ /* 0x000fe4000001143a */
[----:B------:R-:W-:Y:S01]  /*74d0*/  SHF.R.S32.HI R53, RZ, 0x18, R53 ;  /* 0x00000018ff357819 */ /* 0x000fe20000011435 */
[----:B------:R-:W-:Y:S01]  /*74e0*/  LDTM.16dp32bit_t0_t15.x32 R4, tmem[UR4+0x40] ;  /* 0x00004004000479ee */ /* 0x000fe20008a80000 */
[----:B------:R-:W2:Y:S01]  /*74f0*/  LDTM.16dp32bit_t16_t31.x32 R4, tmem[UR4+0x60] ;  /* 0x00006004000479ee */ /* 0x000ea20008aa0000 */
[----:B----4-:R-:W-:Y:S02]  /*7500*/  SHF.L.U32 R55, R62, 0x8, RZ ;  /* 0x000000083e377819 */ /* 0x010fe400000006ff */
[----:B------:R-:W-:Y:S02]  /*7510*/  ISETP.NE.AND P0, PT, R105, RZ, PT ;  /* 0x000000ff6900720c */ /* 0x000fe40003f05270 */
[----:B------:R-:W-:Y:S02]  /*7520*/  SHF.R.S32.HI R55, RZ, 0x18, R55 ;  /* 0x00000018ff377819 */ /* 0x000fe40000011437 */
[----:B------:R-:W-:Y:S01]  /*7530*/  ISETP.NE.AND P6, PT, R72, RZ, PT ;  /* 0x000000ff4800720c */ /* 0x000fe20003fc5270 */
[C---:B--2---:R-:W-:Y:S02]  /*7540*/  IMAD R0, R47.reuse, R4, RZ ;  /* 0x000000042f007224 */ /* 0x044fe400078e02ff */
        /* <DEDUP_REMOVED lines=12> */
[C---:B------:R-:W-:Y:S01]  /*7610*/  IMAD R4, R47.reuse, R8, RZ ;  /* 0x000000082f047224 */ /* 0x040fe200078e02ff */
[----:B------:R-:W-:Y:S01]  /*7620*/  SHF.L.U32 R52, R58, 0x10, RZ ;  /* 0x000000103a347819 */ /* 0x000fe200000006ff */
[----:B------:R-:W-:Y:S01]  /*7630*/  IMAD R5, R47, R9, RZ ;  /* 0x000000092f057224 */ /* 0x000fe200078e02ff */
[----:B-1----:R-:W-:Y:S01]  /*7640*/  I2IP.S8.S32.SAT R69, R7, R3, RZ ;  /* 0x0000000307457239 */ /* 0x002fe200000014ff */
[----:B------:R-:W-:Y:S01]  /*7650*/  IMAD R6, R47, R10, RZ ;  /* 0x0000000a2f067224 */ /* 0x000fe200078e02ff */
[----:B------:R-:W-:Y:S01]  /*7660*/  SHF.R.S32.HI R52, RZ, 0x18, R52 ;  /* 0x00000018ff347819 */ /* 0x000fe20000011434 */
[----:B------:R-:W-:Y:S01]  /*7670*/  IMAD R4, R49, R50, R4 ;  /* 0x0000003231047224 */ /* 0x000fe200078e0204 */
[----:B------:R-:W-:Y:S01]  /*7680*/  I2IP.S8.S32.SAT R68, R2, R0, R69 ;  /* 0x0000000002447239 */ /* 0x000fe20000001445 */
[-C--:B------:R-:W-:Y:S01]  /*7690*/  IMAD R5, R51, R50.reuse, R5 ;  /* 0x0000003233057224 */ /* 0x080fe200078e0205 */
[----:B------:R-:W-:Y:S01]  /*76a0*/  SHF.R.S32.HI R49, RZ, 0x18, R57 ;  /* 0x00000018ff317819 */ /* 0x000fe20000011439 */
[----:B------:R-:W-:Y:S01]  /*76b0*/  IMAD R11, R47, R11, RZ ;  /* 0x0000000b2f0b7224 */ /* 0x000fe200078e02ff */
[C---:B------:R-:W-:Y:S01]  /*76c0*/  PRMT R51, R58.reuse, 0x8880, RZ ;  /* 0x000088803a337816 */ /* 0x040fe200000000ff */
[----:B------:R-:W-:Y:S01]  /*76d0*/  IMAD R6, R53, R50, R6 ;  /* 0x0000003235067224 */ /* 0x000fe200078e0206 */
[----:B------:R-:W-:Y:S01]  /*76e0*/  SHF.L.U32 R53, R58, 0x8, RZ ;  /* 0x000000083a357819 */ /* 0x000fe200000006ff */
[C---:B------:R-:W-:Y:S02]  /*76f0*/  IMAD R8, R47.reuse, R12, RZ ;  /* 0x0000000c2f087224 */ /* 0x040fe400078e02ff */
[----:B------:R-:W-:Y:S01]  /*7700*/  IMAD R9, R47, R13, RZ ;  /* 0x0000000d2f097224 */ /* 0x000fe200078e02ff */
[----:B------:R-:W-:Y:S01]  /*7710*/  SHF.R.S32.HI R53, RZ, 0x18, R53 ;  /* 0x00000018ff357819 */ /* 0x000fe20000011435 */
[----:B------:R-:W-:Y:S01]  /*7720*/  IMAD R11, R49, R50, R11 ;  /* 0x00000032310b7224 */ /* 0x000fe200078e020b */
[----:B------:R-:W-:Y:S01]  /*7730*/  PRMT R49, R59, 0x8880, RZ ;  /* 0x000088803b317816 */ /* 0x000fe200000000ff */
[----:B------:R-:W-:Y:S02]  /*7740*/  IMAD R10, R47, R14, RZ ;  /* 0x0000000e2f0a7224 */ /* 0x000fe400078e02ff */
[----:B------:R-:W-:Y:S01]  /*7750*/  IMAD R8, R51, R50, R8 ;  /* 0x0000003233087224 */ /* 0x000fe200078e0208 */
[----:B------:R-:W-:Y:S01]  /*7760*/  I2IP.S8.S32.SAT R70, R11, R6, RZ ;  /* 0x000000060b467239 */ /* 0x000fe200000014ff */
[-C--:B------:R-:W-:Y:S01]  /*7770*/  IMAD R9, R52, R50.reuse, R9 ;  /* 0x0000003234097224 */ /* 0x080fe200078e0209 */
[----:B------:R-:W-:Y:S01]  /*7780*/  SHF.L.U32 R51, R59, 0x10, RZ ;  /* 0x000000103b337819 */ /* 0x000fe200000006ff */
[----:B------:R-:W-:Y:S01]  /*7790*/  IMAD R10, R53, R50, R10 ;  /* 0x00000032350a7224 */ /* 0x000fe200078e020a */
[----:B------:R-:W-:Y:S01]  /*77a0*/  I2IP.S8.S32.SAT R69, R5, R4, R70 ;  /* 0x0000000405457239 */ /* 0x000fe20000001446 */
[----:B------:R-:W-:Y:S01]  /*77b0*/  IMAD R15, R47, R15, RZ ;  /* 0x0000000f2f0f7224 */ /* 0x000fe200078e02ff */
[----:B------:R-:W-:Y:S01]  /*77c0*/  SHF.R.S32.HI R51, RZ, 0x18, R51 ;  /* 0x00000018ff337819 */ /* 0x000fe20000011433 */
[----:B------:R-:W-:Y:S01]  /*77d0*/  IMAD.SHL.U32 R53, R59, 0x100, RZ ;  /* 0x000001003b357824 */ /* 0x000fe200078e00ff */
[----:B------:R-:W-:Y:S01]  /*77e0*/  SHF.R.S32.HI R52, RZ, 0x18, R59 ;  /* 0x00000018ff347819 */ /* 0x000fe2000001143b */
[C---:B------:R-:W-:Y:S02]  /*77f0*/  IMAD R12, R47.reuse, R16, RZ ;  /* 0x000000102f0c7224 */ /* 0x040fe400078e02ff */
[----:B------:R-:W-:Y:S01]  /*7800*/  IMAD R13, R47, R17, RZ ;  /* 0x000000112f0d7224 */ /* 0x000fe200078e02ff */
[----:B------:R-:W-:Y:S01]  /*7810*/  SHF.R.S32.HI R53, RZ, 0x18, R53 ;  /* 0x00000018ff357819 */ /* 0x000fe20000011435 */
[----:B------:R-:W-:Y:S01]  /*7820*/  IMAD R15, R54, R50, R15 ;  /* 0x00000032360f7224 */ /* 0x000fe200078e020f */
[----:B------:R-:W-:Y:S01]  /*7830*/  SHF.L.U32 R54, R61, 0x10, RZ ;  /* 0x000000103d367819 */ /* 0x000fe200000006ff */
[----:B------:R-:W-:Y:S02]  /*7840*/  IMAD R14, R47, R18, RZ ;  /* 0x000000122f0e7224 */ /* 0x000fe400078e02ff */
[----:B------:R-:W-:Y:S01]  /*7850*/  IMAD R12, R49, R50, R12 ;  /* 0x00000032310c7224 */ /* 0x000fe200078e020c */
[----:B------:R-:W-:Y:S01]  /*7860*/  I2IP.S8.S32.SAT R71, R15, R10, RZ ;  /* 0x0000000a0f477239 */ /* 0x000fe200000014ff */
[----:B------:R-:W-:Y:S01]  /*7870*/  IMAD R19, R47, R19, RZ ;  /* 0x000000132f137224 */ /* 0x000fe200078e02ff */
[----:B------:R-:W-:Y:S01]  /*7880*/  PRMT R49, R60, 0x8880, RZ ;  /* 0x000088803c317816 */ /* 0x000fe200000000ff */
[----:B------:R-:W-:Y:S01]  /*7890*/  IMAD R13, R51, R50, R13 ;  /* 0x00000032330d7224 */ /* 0x000fe200078e020d */
[----:B------:R-:W-:Y:S01]  /*78a0*/  I2IP.S8.S32.SAT R70, R9, R8, R71 ;  /* 0x0000000809467239 */ /* 0x000fe20000001447 */
[----:B------:R-:W-:Y:S01]  /*78b0*/  IMAD R16, R47, R20, RZ ;  /* 0x000000142f107224 */ /* 0x000fe200078e02ff */
[----:B------:R-:W-:Y:S01]  /*78c0*/  SHF.R.S32.HI R54, RZ, 0x18, R54 ;  /* 0x00000018ff367819 */ /* 0x000fe20000011436 */
[-C--:B------:R-:W-:Y:S01]  /*78d0*/  IMAD R14, R53, R50.reuse, R14 ;  /* 0x00000032350e7224 */ /* 0x080fe200078e020e */
[----:B------:R-:W-:Y:S01]  /*78e0*/  PRMT R53, R61, 0x8880, RZ ;  /* 0x000088803d357816 */ /* 0x000fe200000000ff */
[-C--:B------:R-:W-:Y:S01]  /*78f0*/  IMAD R19, R52, R50.reuse, R19 ;  /* 0x0000003234137224 */ /* 0x080fe200078e0213 */
[----:B------:R-:W-:Y:S01]  /*7900*/  SHF.R.S32.HI R52, RZ, 0x18, R60 ;  /* 0x00000018ff347819 */ /* 0x000fe2000001143c */
[----:B------:R-:W-:Y:S01]  /*7910*/  IMAD R16, R49, R50, R16 ;  /* 0x0000003231107224 */ /* 0x000fe200078e0210 */
[C---:B------:R-:W-:Y:S01]  /*7920*/  SHF.L.U32 R49, R60.reuse, 0x10, RZ ;  /* 0x000000103c317819 */ /* 0x040fe200000006ff */
[C---:B------:R-:W-:Y:S01]  /*7930*/  IMAD R17, R47.reuse, R21, RZ ;  /* 0x000000152f117224 */ /* 0x040fe200078e02ff */
[----:B------:R-:W-:Y:S01]  /*7940*/  SHF.L.U32 R51, R60, 0x8, RZ ;  /* 0x000000083c337819 */ /* 0x000fe200000006ff */
[C---:B------:R-:W-:Y:S01]  /*7950*/  IMAD R18, R47.reuse, R22, RZ ;  /* 0x000000162f127224 */ /* 0x040fe200078e02ff */
[----:B------:R-:W-:Y:S01]  /*7960*/  SHF.R.S32.HI R49, RZ, 0x18, R49 ;  /* 0x00000018ff317819 */ /* 0x000fe20000011431 */
[C---:B------:R-:W-:Y:S01]  /*7970*/  IMAD R23, R47.reuse, R23, RZ ;  /* 0x000000172f177224 */ /* 0x040fe200078e02ff */
[----:B------:R-:W-:Y:S01]  /*7980*/  SHF.R.S32.HI R51, RZ, 0x18, R51 ;  /* 0x00000018ff337819 */ /* 0x000fe20000011433 */
[----:B------:R-:W-:Y:S01]  /*7990*/  IMAD R20, R47, R24, RZ ;  /* 0x000000182f147224 */ /* 0x000fe200078e02ff */
[----:B------:R-:W-:Y:S01]  /*79a0*/  I2IP.S8.S32.SAT R71, R19, R14, RZ ;  /* 0x0000000e13477239 */ /* 0x000fe200000014ff */
[----:B------:R-:W-:Y:S02]  /*79b0*/  IMAD R17, R49, R50, R17 ;  /* 0x0000003231117224 */ /* 0x000fe400078e0211 */
[----:B------:R-:W-:Y:S01]  /*79c0*/  IMAD.SHL.U32 R49, R61, 0x100, RZ ;  /* 0x000001003d317824 */ /* 0x000fe200078e00ff */
[----:B------:R-:W-:Y:S01]  /*79d0*/  I2IP.S8.S32.SAT R71, R13, R12, R71 ;  /* 0x0000000c0d477239 */ /* 0x000fe20000001447 */
[-C--:B------:R-:W-:Y:S01]  /*79e0*/  IMAD R18, R51, R50.reuse, R18 ;  /* 0x0000003233127224 */ /* 0x080fe200078e0212 */
[----:B------:R-:W-:Y:S01]  /*79f0*/  SHF.R.S32.HI R51, RZ, 0x18, R61 ;  /* 0x00000018ff337819 */ /* 0x000fe2000001143d */
[C---:B------:R-:W-:Y:S01]  /*7a00*/  IMAD R21, R47.reuse, R25, RZ ;  /* 0x000000192f157224 */ /* 0x040fe200078e02ff */
[----:B------:R-:W-:Y:S01]  /*7a10*/  SHF.R.S32.HI R49, RZ, 0x18, R49 ;  /* 0x00000018ff317819 */ /* 0x000fe20000011431 */
[----:B------:R-:W-:Y:S01]  /*7a20*/  IMAD R23, R52, R50, R23 ;  /* 0x0000003234177224 */ /* 0x000fe200078e0217 */
[----:B------:R1:W-:Y:S01]  /*7a30*/  STS.128 [R95+UR49+0x5400], R68 ;  /* 0x005400445f007988 */ /* 0x0003e20008000c31 */
[----:B------:R-:W-:Y:S01]  /*7a40*/  IMAD R22, R47, R26, RZ ;  /* 0x0000001a2f167224 */ /* 0x000fe200078e02ff */
[C---:B------:R-:W-:Y:S01]  /*7a50*/  SHF.L.U32 R52, R62.reuse, 0x10, RZ ;  /* 0x000000103e347819 */ /* 0x040fe200000006ff */
        /* <DEDUP_REMOVED lines=9> */
[----:B------:R-:W-:Y:S01]  /*7af0*/  SHF.R.S32.HI R49, RZ, 0x18, R62 ;  /* 0x00000018ff317819 */ /* 0x000fe2000001143e */
[----:B------:R-:W-:Y:S01]  /*7b00*/  IMAD R25, R47, R29, RZ ;  /* 0x0000001d2f197224 */ /* 0x000fe200078e02ff */
[----:B------:R-:W-:Y:S01]  /*7b10*/  SHF.R.S32.HI R54, RZ, 0x18, R63 ;  /* 0x00000018ff367819 */ /* 0x000fe2000001143f */
[-C--:B------:R-:W-:Y:S01]  /*7b20*/  IMAD R27, R51, R50.reuse, R27 ;  /* 0x00000032331b7224 */ /* 0x080fe200078e021b */
[----:B------:R-:W-:Y:S01]  /*7b30*/  PRMT R51, R63, 0x8880, RZ ;  /* 0x000088803f337816 */ /* 0x000fe200000000ff */
[----:B------:R-:W-:Y:S01]  /*7b40*/  IMAD R24, R53, R50, R24 ;  /* 0x0000003235187224 */ /* 0x000fe200078e0218 */
[----:B------:R-:W-:Y:S01]  /*7b50*/  SHF.L.U32 R53, R63, 0x8, RZ ;  /* 0x000000083f357819 */ /* 0x000fe200000006ff */
[----:B------:R-:W-:Y:S01]  /*7b60*/  IMAD R26, R47, R30, RZ ;  /* 0x0000001e2f1a7224 */ /* 0x000fe200078e02ff */
[----:B------:R-:W-:Y:S01]  /*7b70*/  I2IP.S8.S32.SAT R73, R27, R22, RZ ;  /* 0x000000161b497239 */ /* 0x000fe200000014ff */
[----:B------:R-:W-:Y:S01]  /*7b80*/  IMAD R25, R52, R50, R25 ;  /* 0x0000003234197224 */ /* 0x000fe200078e0219 */
[----:B------:R-:W-:Y:S01]  /*7b90*/  SHF.L.U32 R52, R63, 0x10, RZ ;  /* 0x000000103f347819 */ /* 0x000fe200000006ff */
[C---:B------:R-:W-:Y:S01]  /*7ba0*/  IMAD R31, R47.reuse, R31, RZ ;  /* 0x0000001f2f1f7224 */ /* 0x040fe200078e02ff */
[----:B------:R-:W-:Y:S01]  /*7bb0*/  SHF.R.S32.HI R53, RZ, 0x18, R53 ;  /* 0x00000018ff357819 */ /* 0x000fe20000011435 */
[----:B------:R-:W-:Y:S01]  /*7bc0*/  IMAD R28, R47, R32, RZ ;  /* 0x000000202f1c7224 */ /* 0x000fe200078e02ff */
[----:B------:R-:W-:Y:S01]  /*7bd0*/  SHF.R.S32.HI R52, RZ, 0x18, R52 ;  /* 0x00000018ff347819 */ /* 0x000fe20000011434 */
[----:B------:R-:W-:Y:S01]  /*7be0*/  IMAD R26, R55, R50, R26 ;  /* 0x00000032371a7224 */ /* 0x000fe200078e021a */
[----:B------:R-:W-:Y:S01]  /*7bf0*/  I2IP.S8.S32.SAT R77, R21, R20, R73 ;  /* 0x00000014154d7239 */ /* 0x000fe20000001449 */
[----:B------:R-:W-:Y:S01]  /*7c00*/  IMAD R29, R47, R33, RZ ;  /* 0x000000212f1d7224 */ /* 0x000fe200078e02ff */
[----:B------:R-:W-:Y:S01]  /*7c10*/  LEA R73, R100, UR49, 0x3 ;  /* 0x0000003164497c11 */ /* 0x000fe2000f8e18ff */
        /* <DEDUP_REMOVED lines=8> */
[----:B------:R-:W-:Y:S01]  /*7ca0*/  @P6 SHF.L.U32 R74, R99, 0x1f, RZ ;  /* 0x0000001f634a6819 */ /* 0x000fe200000006ff */
        /* <DEDUP_REMOVED lines=12> */
[----:B------:R-:W-:Y:S02]  /*7d70*/  UIADD3 UR8, UP0, UPT, UR52, 0x680, URZ ;  /* 0x0000068034087890 */ /* 0x000fe4000ff1e0ff */
[----:B------:R-:W-:Y:S02]  /*7d80*/  UIADD3 UR5, UPT, UPT, UR41, 0x40, URZ ;  /* 0x0000004029057890 */ /* 0x000fe4000fffe0ff */
[----:B------:R-:W-:Y:S02]  /*7d90*/  UIADD3 UR4, UPT, UPT, UR49, 0x5400, URZ ;  /* 0x0000540031047890 */ /* 0x000fe4000fffe0ff */
[----:B------:R-:W-:Y:S01]  /*7da0*/  UIADD3.X UR9, UPT, UPT, URZ, UR53, URZ, UP0, !UPT ;  /* 0x00000035ff097290 */ /* 0x000fe200087fe4ff */
[----:B------:R-:W-:Y:S01]  /*7db0*/  UMOV UR6, UR42 ;  /* 0x0000002a00067c82 */ /* 0x000fe20008000000 */
[----:B------:R-:W-:Y:S07]  /*7dc0*/  UMOV UR7, UR36 ;  /* 0x0000002400077c82 */ /* 0x000fee0008000000 */
[----:B------:R2:W-:Y:S01]  /*7dd0*/  UTMASTG.3D [UR4], [UR8] ;  /* 0x00000004080073b5 */ /* 0x0005e20008010000 */
[----:B------:R0:W-:Y:S01]  /*7de0*/  UTMACMDFLUSH ;  /* 0x00000000000079b7 */ /* 0x0001e20000000000 */
[----:B--2---:R-:W-:Y:S04]  /*7df0*/  DEPBAR.LE SB0, 0x1 ;  /* 0x000080400000791a */ /* 0x004fe80000000000 */
.L_x_124:
[----:B------:R-:W-:Y:S05]  /*7e00*/  BSYNC.RECONVERGENT B0 ;  /* 0x0000000000007941 */ /* 0x000fea0003800200 */
.L_x_123:
        /* <DEDUP_REMOVED lines=14> */
.L_x_128:
[----:B------:R-:W-:Y:S05]  /*7ef0*/  BSYNC B0 ;  /* 0x0000000000007941 */ /* 0x000fea0003800000 */
.L_x_127:
        /* <DEDUP_REMOVED lines=18> */
.L_x_126:
[----:B------:R-:W-:Y:S05]  /*8020*/  BSYNC B1 ;  /* 0x0000000000017941 */ /* 0x000fea0003800000 */
.L_x_125:
        /* <DEDUP_REMOVED lines=21> */
.L_x_130:
        /* <DEDUP_REMOVED lines=8> */
[----:B------:R-:W-:Y:S02]  /*8200*/  ISETP.NE.AND P6, PT, R72, RZ, PT ;  /* 0x000000ff4800720c */ /* 0x000fe40003fc5270 */
[----:B------:R-:W-:Y:S01]  /*8210*/  SHF.R.S32.HI R53, RZ, 0x18, R53 ;  /* 0x00000018ff357819 */ /* 0x000fe20000011435 */
[----:B------:R-:W-:Y:S01]  /*8220*/  LDTM.16dp32bit_t0_t15.x32 R4, tmem[UR4+0x80] ;  /* 0x00008004000479ee */ /* 0x000fe20008a80000 */
[----:B------:R-:W2:Y:S01]  /*8230*/  LDTM.16dp32bit_t16_t31.x32 R4, tmem[UR4+0xa0] ;  /* 0x0000a004000479ee */ /* 0x000ea20008aa0000 */
[----:B------:R-:W-:Y:S02]  /*8240*/  SHF.R.S32.HI R54, RZ, 0x18, R58 ;  /* 0x00000018ff367819 */ /* 0x000fe4000001143a */
[----:B----4-:R-:W-:Y:S02]  /*8250*/  SHF.L.U32 R55, R62, 0x8, RZ ;  /* 0x000000083e377819 */ /* 0x010fe400000006ff */
[----:B------:R-:W-:Y:S02]  /*8260*/  ISETP.NE.AND P0, PT, R105, RZ, PT ;  /* 0x000000ff6900720c */ /* 0x000fe40003f05270 */
[----:B------:R-:W-:Y:S01]  /*8270*/  SHF.R.S32.HI R55, RZ, 0x18, R55 ;  /* 0x00000018ff377819 */ /* 0x000fe20000011437 */
        /* <DEDUP_REMOVED lines=132> */
[----:B------:R-:W-:Y:S02]  /*8ac0*/  UIADD3 UR8, UP0, UPT, UR52, 0x680, URZ ;  /* 0x0000068034087890 */ /* 0x000fe4000ff1e0ff */
[----:B------:R-:W-:Y:S02]  /*8ad0*/  UIADD3 UR5, UPT, UPT, UR41, 0x80, URZ ;  /* 0x0000008029057890 */ /* 0x000fe4000fffe0ff */
[----:B------:R-:W-:Y:S01]  /*8ae0*/  MOV R104, UR10 ;  /* 0x0000000a00687c02 */ /* 0x000fe20008000f00 */
[----:B------:R-:W-:Y:S01]  /*8af0*/  UIADD3.X UR9, UPT, UPT, URZ, UR53, URZ, UP0, !UPT ;  /* 0x00000035ff097290 */ /* 0x000fe200087fe4ff */
[----:B------:R-:W-:Y:S02]  /*8b00*/  UMOV UR6, UR42 ;  /* 0x0000002a00067c82 */ /* 0x000fe40008000000 */
[----:B------:R-:W-:Y:S01]  /*8b10*/  R2UR UR4, R104 ;  /* 0x00000000680472ca */ /* 0x000fe200000e0000 */
[----:B------:R-:W-:Y:S11]  /*8b20*/  UMOV UR7, UR36 ;  /* 0x0000002400077c82 */ /* 0x000ff60008000000 */
[----:B------:R-:W-:Y:S01]  /*8b30*/  @!UPT UIADD3 URZ, UPT, UPT, URZ, URZ, URZ ;  /* 0x000000fffffff290 */ /* 0x000fe2000fffe0ff */
[----:B------:R2:W-:Y:S01]  /*8b40*/  UTMASTG.3D [UR4], [UR8] ;  /* 0x00000004080073b5 */ /* 0x0005e20008010000 */
[----:B------:R0:W-:Y:S01]  /*8b50*/  UTMACMDFLUSH ;  /* 0x00000000000079b7 */ /* 0x0001e20000000000 */
[----:B--2---:R-:W-:Y:S04]  /*8b60*/  DEPBAR.LE SB0, 0x1 ;  /* 0x000080400000791a */ /* 0x004fe80000000000 */
.L_x_132:
[----:B------:R-:W-:Y:S05]  /*8b70*/  BSYNC.RECONVERGENT B0 ;  /* 0x0000000000007941 */ /* 0x000fea0003800200 */
.L_x_131:
        /* <DEDUP_REMOVED lines=14> */
.L_x_136:
[----:B------:R-:W-:Y:S05]  /*8c60*/  BSYNC B0 ;  /* 0x0000000000007941 */ /* 0x000fea0003800000 */
.L_x_135:
        /* <DEDUP_REMOVED lines=18> */
.L_x_134:
[----:B------:R-:W-:Y:S05]  /*8d90*/  BSYNC B1 ;  /* 0x0000000000017941 */ /* 0x000fea0003800000 */
.L_x_133:
        /* <DEDUP_REMOVED lines=21> */
.L_x_138:
[----:B------:R-:W-:Y:S01]  /*8ef0*/  ISETP.NE.AND P0, PT, R105, RZ, PT ;  /* 0x000000ff6900720c */ /* 0x000fe20003f05270 */
[----:B------:R-:W-:Y:S05]  /*8f00*/  WARPSYNC.ALL ;  /* 0x0000000000007948 */ /* 0x000fea0003800000 */
[----:B------:R-:W-:Y:S01]  /*8f10*/  IMAD.SHL.U32 R80, R57, 0x100, RZ ;  /* 0x0000010039507824 */ /* 0x000fe200078e00ff */
[----:B------:R-:W-:Y:S01]  /*8f20*/  R2UR UR4, R48 ;  /* 0x00000000300472ca */ /* 0x000fe200000e0000 */
[----:B-1----:R-:W-:Y:S01]  /*8f30*/  IMAD.SHL.U32 R74, R59, 0x100, RZ ;  /* 0x000001003b4a7824 */ /* 0x002fe200078e00ff */
[C---:B------:R-:W-:Y:S01]  /*8f40*/  SHF.L.U32 R51, R56.reuse, 0x10, RZ ;  /* 0x0000001038337819 */ /* 0x040fe200000006ff */
[----:B----4-:R-:W-:Y:S01]  /*8f50*/  IMAD.SHL.U32 R68, R61, 0x100, RZ ;  /* 0x000001003d447824 */ /* 0x010fe200078e00ff */
[C---:B------:R-:W-:Y:S01]  /*8f60*/  PRMT R49, R56.reuse, 0x8880, RZ ;  /* 0x0000888038317816 */ /* 0x040fe200000000ff */
[----:B------:R-:W-:Y:S01]  /*8f70*/  BSSY.RECONVERGENT B0, `(.L_x_139) ;  /* 0x000009e000007945 */ /* 0x000fe20003800200 */
[----:B------:R-:W-:Y:S02]  /*8f80*/  SHF.L.U32 R53, R56, 0x8, RZ ;  /* 0x0000000838357819 */ /* 0x000fe400000006ff */
[----:B------:R-:W-:Y:S02]  /*8f90*/  SHF.R.S32.HI R51, RZ, 0x18, R51 ;  /* 0x00000018ff337819 */ /* 0x000fe40000011433 */
[C---:B------:R-:W-:Y:S02]  /*8fa0*/  PRMT R82, R57.reuse, 0x8880, RZ ;  /* 0x0000888039527816 */ /* 0x040fe400000000ff */
[----:B------:R-:W-:Y:S01]  /*8fb0*/  SHF.R.S32.HI R53, RZ, 0x18, R53 ;  /* 0x00000018ff357819 */ /* 0x000fe20000011435 */
[----:B------:R-:W-:Y:S01]  /*8fc0*/  LDTM.16dp32bit_t0_t15.x32 R4, tmem[UR4+0xc0] ;  /* 0x0000c004000479ee */ /* 0x000fe20008a80000 */
[----:B------:R-:W1:Y:S01]  /*8fd0*/  LDTM.16dp32bit_t16_t31.x32 R4, tmem[UR4+0xe0] ;  /* 0x0000e004000479ee */ /* 0x000e620008aa0000 */
[----:B------:R-:W-:Y:S01]  /*8fe0*/  NOP ;  /* 0x0000000000007918 */ /* 0x000fe20000000000 */
[----:B------:R-:W-:Y:S02]  /*8ff0*/  R2UR UR5, R108 ;  /* 0x000000006c0572ca */ /* 0x000fe400000e0000 */
[----:B------:R-:W-:Y:S02]  /*9000*/  SHF.R.S32.HI R52, RZ, 0x18, R56 ;  /* 0x00000018ff347819 */ /* 0x000fe40000011438 */
[----:B------:R-:W-:Y:S02]  /*9010*/  SHF.L.U32 R81, R57, 0x10, RZ ;  /* 0x0000001039517819 */ /* 0x000fe400000006ff */
[C---:B------:R-:W-:Y:S02]  /*9020*/  PRMT R79, R58.reuse, 0x8880, RZ ;  /* 0x000088803a4f7816 */ /* 0x040fe400000000ff */
[----:B------:R-:W-:Y:S02]  /*9030*/  SHF.R.S32.HI R54, RZ, 0x18, R57 ;  /* 0x00000018ff367819 */ /* 0x000fe40000011439 */
[----:B------:R-:W-:Y:S02]  /*9040*/  SHF.L.U32 R78, R58, 0x10, RZ ;  /* 0x000000103a4e7819 */ /* 0x000fe400000006ff */
[C---:B------:R-:W-:Y:S01]  /*9050*/  PRMT R76, R59.reuse, 0x8880, RZ ;  /* 0x000088803b4c7816 */ /* 0x040fe200000000ff */
[----:B------:R-:W-:Y:S01]  /*9060*/  UIADD3 UR5, UPT, UPT, UR5, 0x1d0, URZ ;  /* 0x000001d005057890 */ /* 0x000fe2000fffe0ff */
[----:B------:R-:W-:Y:S02]  /*9070*/  SHF.R.S32.HI R55, RZ, 0x18, R58 ;  /* 0x00000018ff377819 */ /* 0x000fe4000001143a */
[----:B------:R-:W-:Y:S01]  /*9080*/  SHF.L.U32 R75, R59, 0x10, RZ ;  /* 0x000000103b4b7819 */ /* 0x000fe200000006ff */
[----:B------:R-:W-:Y:S01]  /*9090*/  UPRMT UR5, UR37, 0x654, UR5 ;  /* 0x0000065425057896 */ /* 0x000fe20008000005 */
[C---:B------:R-:W-:Y:S02]  /*90a0*/  PRMT R73, R60.reuse, 0x8880, RZ ;  /* 0x000088803c497816 */ /* 0x040fe400000000ff */
[----:B------:R-:W-:Y:S01]  /*90b0*/  SHF.R.S32.HI R56, RZ, 0x18, R59 ;  /* 0x00000018ff387819 */ /* 0x000fe2000001143b */
[C---:B-1----:R-:W-:Y:S01]  /*90c0*/  IMAD R4, R47.reuse, R4, RZ ;  /* 0x000000042f047224 */ /* 0x042fe200078e02ff */
[----:B------:R-:W-:Y:S01]  /*90d0*/  SHF.L.U32 R72, R60, 0x10, RZ ;  /* 0x000000103c487819 */ /* 0x000fe200000006ff */
[----:B------:R-:W-:Y:S01]  /*90e0*/  IMAD R5, R47, R5, RZ ;  /* 0x000000052f057224 */ /* 0x000fe200078e02ff */
[----:B------:R-:W-:Y:S01]  /*90f0*/  PRMT R70, R61, 0x8880, RZ ;  /* 0x000088803d467816 */ /* 0x000fe200000000ff */
[----:B------:R-:W-:Y:S01]  /*9100*/  IMAD R6, R47, R6, RZ ;  /* 0x000000062f067224 */ /* 0x000fe200078e02ff */
[----:B------:R-:W-:Y:S01]  /*9110*/  SYNCS.ARRIVE.TRANS64.RED.A1T0 RZ, [UR5], RZ ;  /* 0x000000ffffff79a7 */ /* 0x000fe20008100405 */
[----:B------:R-:W-:Y:S01]  /*9120*/  IMAD R4, R49, R50, R4 ;  /* 0x0000003231047224 */ /* 0x000fe200078e0204 */
[----:B------:R-:W-:Y:S01]  /*9130*/  MOV R49, R82 ;  /* 0x0000005200317202 */ /* 0x000fe20000000f00 */
[----:B------:R-:W-:Y:S01]  /*9140*/  IMAD R7, R47, R7, RZ ;  /* 0x000000072f077224 */ /* 0x000fe200078e02ff */
[----:B------:R-:W-:Y:S01]  /*9150*/  SHF.R.S32.HI R57, RZ, 0x18, R60 ;  /* 0x00000018ff397819 */ /* 0x000fe2000001143c */
[-C--:B------:R-:W-:Y:S01]  /*9160*/  IMAD R5, R51, R50.reuse, R5 ;  /* 0x0000003233057224 */ /* 0x080fe200078e0205 */
[----:B------:R-:W-:Y:S01]  /*9170*/  SHF.R.S32.HI R51, RZ, 0x18, R81 ;  /* 0x00000018ff337819 */ /* 0x000fe20000011451 */
[----:B------:R-:W-:Y:S01]  /*9180*/  IMAD R6, R53, R50, R6 ;  /* 0x0000003235067224 */ /* 0x000fe200078e0206 */
[----:B------:R-:W-:Y:S01]  /*9190*/  SHF.R.S32.HI R53, RZ, 0x18, R80 ;  /* 0x00000018ff357819 */ /* 0x000fe20000011450 */
[----:B------:R-:W-:Y:S01]  /*91a0*/  IMAD R8, R47, R8, RZ ;  /* 0x000000082f087224 */ /* 0x000fe200078e02ff */
[----:B------:R-:W-:Y:S01]  /*91b0*/  SHF.L.U32 R69, R61, 0x10, RZ ;  /* 0x000000103d457819 */ /* 0x000fe200000006ff */
[----:B------:R-:W-:Y:S01]  /*91c0*/  IMAD R7, R52, R50, R7 ;  /* 0x0000003234077224 */ /* 0x000fe200078e0207 */
[----:B------:R-:W-:Y:S01]  /*91d0*/  SHF.R.S32.HI R52, RZ, 0x18, R75 ;  /* 0x00000018ff347819 */ /* 0x000fe2000001144b */
[C---:B------:R-:W-:Y:S01]  /*91e0*/  IMAD R9, R47.reuse, R9, RZ ;  /* 0x000000092f097224 */ /* 0x040fe200078e02ff */
[----:B------:R-:W-:Y:S01]  /*91f0*/  PRMT R67, R62, 0x8880, RZ ;  /* 0x000088803e437816 */ /* 0x000fe200000000ff */
[----:B------:R-:W-:Y:S01]  /*9200*/  IMAD R10, R47, R10, RZ ;  /* 0x0000000a2f0a7224 */ /* 0x000fe200078e02ff */
[----:B------:R-:W-:Y:S01]  /*9210*/  I2IP.S8.S32.SAT R112, R7, R6, RZ ;  /* 0x0000000607707239 */ /* 0x000fe200000014ff */
[----:B------:R-:W-:Y:S01]  /*9220*/  IMAD R8, R49, R50, R8 ;  /* 0x0000003231087224 */ /* 0x000fe200078e0208 */
[----:B------:R-:W-:Y:S01]  /*9230*/  MOV R49, R79 ;  /* 0x0000004f00317202 */ /* 0x000fe20000000f00 */
[----:B------:R-:W-:Y:S01]  /*9240*/  IMAD R11, R47, R11, RZ ;  /* 0x0000000b2f0b7224 */ /* 0x000fe200078e02ff */
[----:B------:R-:W-:Y:S01]  /*9250*/  I2IP.S8.S32.SAT R112, R5, R4, R112 ;  /* 0x0000000405707239 */ /* 0x000fe20000001470 */
[-C--:B------:R-:W-:Y:S01]  /*9260*/  IMAD R9, R51, R50.reuse, R9 ;  /* 0x0000003233097224 */ /* 0x080fe200078e0209 */
[----:B------:R-:W-:Y:S01]  /*9270*/  SHF.R.S32.HI R51, RZ, 0x18, R78 ;  /* 0x00000018ff337819 */ /* 0x000fe2000001144e */
[----:B------:R-:W-:Y:S01]  /*9280*/  IMAD R10, R53, R50, R10 ;  /* 0x00000032350a7224 */ /* 0x000fe200078e020a */
[----:B------:R-:W-:Y:S01]  /*9290*/  SHF.R.S32.HI R53, RZ, 0x18, R74 ;  /* 0x00000018ff357819 */ /* 0x000fe2000001144a */
[C---:B------:R-:W-:Y:S01]  /*92a0*/  IMAD R12, R47.reuse, R12, RZ ;  /* 0x0000000c2f0c7224 */ /* 0x040fe200078e02ff */
[----:B------:R-:W-:Y:S01]  /*92b0*/  SHF.L.U32 R77, R58, 0x8, RZ ;  /* 0x000000083a4d7819 */ /* 0x000fe200000006ff */
[-C--:B------:R-:W-:Y:S01]  /*92c0*/  IMAD R11, R54, R50.reuse, R11 ;  /* 0x00000032360b7224 */ /* 0x080fe200078e020b */
[----:B------:R-:W-:Y:S01]  /*92d0*/  SHF.R.S32.HI R58, RZ, 0x18, R61 ;  /* 0x00000018ff3a7819 */ /* 0x000fe2000001143d */
[----:B------:R-:W-:Y:S01]  /*92e0*/  IMAD R13, R47, R13, RZ ;  /* 0x0000000d2f0d7224 */ /* 0x000fe200078e02ff */
[----:B------:R-:W-:Y:S01]  /*92f0*/  SHF.L.U32 R66, R62, 0x10, RZ ;  /* 0x000000103e427819 */ /* 0x000fe200000006ff */
[----:B------:R-:W-:Y:S01]  /*9300*/  IMAD R12, R49, R50, R12 ;  /* 0x00000032310c7224 */ /* 0x000fe200078e020c */
[----:B------:R-:W-:Y:S01]  /*9310*/  SHF.R.S32.HI R49, RZ, 0x18, R77 ;  /* 0x00000018ff317819 */ /* 0x000fe2000001144d */
[----:B------:R-:W-:Y:S01]  /*9320*/  IMAD R14, R47, R14, RZ ;  /* 0x0000000e2f0e7224 */ /* 0x000fe200078e02ff */
[----:B------:R-:W-:Y:S01]  /*9330*/  I2IP.S8.S32.SAT R113, R11, R10, RZ ;  /* 0x0000000a0b717239 */ /* 0x000fe200000014ff */
[----:B------:R-:W-:Y:S01]  /*9340*/  IMAD R15, R47, R15, RZ ;  /* 0x0000000f2f0f7224 */ /* 0x000fe200078e02ff */
[----:B------:R-:W-:Y:S01]  /*9350*/  PRMT R64, R63, 0x8880, RZ ;  /* 0x000088803f407816 */ /* 0x000fe200000000ff */
[----:B------:R-:W-:Y:S01]  /*9360*/  IMAD R13, R51, R50, R13 ;  /* 0x00000032330d7224 */ /* 0x000fe200078e020d */
[----:B------:R-:W-:Y:S01]  /*9370*/  MOV R51, R76 ;  /* 0x0000004c00337202 */ /* 0x000fe20000000f00 */
[----:B------:R-:W-:Y:S01]  /*9380*/  IMAD R16, R47, R16, RZ ;  /* 0x000000102f107224 */ /* 0x000fe200078e02ff */
[----:B------:R-:W-:Y:S01]  /*9390*/  I2IP.S8.S32.SAT R113, R9, R8, R113 ;  /* 0x0000000809717239 */ /* 0x000fe20000001471 */
[-C--:B------:R-:W-:Y:S01]  /*93a0*/  IMAD R14, R49, R50.reuse, R14 ;  /* 0x00000032310e7224 */ /* 0x080fe200078e020e */
[----:B------:R-:W-:Y:S01]  /*93b0*/  SHF.R.S32.HI R59, RZ, 0x18, R62 ;  /* 0x00000018ff3b7819 */ /* 0x000fe2000001143e */
[----:B------:R-:W-:Y:S01]  /*93c0*/  IMAD R17, R47, R17, RZ ;  /* 0x000000112f117224 */ /* 0x000fe200078e02ff */
[----:B------:R-:W-:Y:S01]  /*93d0*/  SHF.L.U32 R71, R60, 0x8, RZ ;  /* 0x000000083c477819 */ /* 0x000fe200000006ff */
[----:B------:R-:W-:Y:S01]  /*93e0*/  IMAD R15, R55, R50, R15 ;  /* 0x00000032370f7224 */ /* 0x000fe200078e020f */
[----:B------:R-:W-:Y:S01]  /*93f0*/  SHF.R.S32.HI R60, RZ, 0x18, R63 ;  /* 0x00000018ff3c7819 */ /* 0x000fe2000001143f */
[----:B------:R-:W-:Y:S01]  /*9400*/  IMAD R18, R47, R18, RZ ;  /* 0x000000122f127224 */ /* 0x000fe200078e02ff */
[----:B------:R-:W-:Y:S01]  /*9410*/  SHF.L.U32 R65, R62, 0x8, RZ ;  /* 0x000000083e417819 */ /* 0x000fe200000006ff */
[----:B------:R-:W-:Y:S01]  /*9420*/  IMAD R16, R51, R50, R16 ;  /* 0x0000003233107224 */ /* 0x000fe200078e0210 */
[----:B------:R-:W-:Y:S01]  /*9430*/  I2IP.S8.S32.SAT R114, R15, R14, RZ ;  /* 0x0000000e0f727239 */ /* 0x000fe200000014ff */
[----:B------:R-:W-:Y:S01]  /*9440*/  IMAD R19, R47, R19, RZ ;  /* 0x000000132f137224 */ /* 0x000fe200078e02ff */
[----:B------:R-:W-:Y:S01]  /*9450*/  SHF.R.S32.HI R51, RZ, 0x18, R72 ;  /* 0x00000018ff337819 */ /* 0x000fe20000011448 */
[----:B------:R-:W-:Y:S01]  /*9460*/  IMAD R17, R52, R50, R17 ;  /* 0x0000003234117224 */ /* 0x000fe200078e0211 */
[----:B------:R-:W-:Y:S01]  /*9470*/  I2IP.S8.S32.SAT R114, R13, R12, R114 ;  /* 0x0000000c0d727239 */ /* 0x000fe20000001472 */
[----:B------:R-:W-:Y:S01]  /*9480*/  IMAD R0, R47, R20, RZ ;  /* 0x000000142f007224 */ /* 0x000fe200078e02ff */
[----:B------:R-:W-:Y:S01]  /*9490*/  SHF.R.S32.HI R52, RZ, 0x18, R71 ;  /* 0x00000018ff347819 */ /* 0x000fe20000011447 */
[-C--:B------:R-:W-:Y:S01]  /*94a0*/  IMAD R18, R53, R50.reuse, R18 ;  /* 0x0000003235127224 */ /* 0x080fe200078e0212 */
[----:B------:R-:W-:Y:S01]  /*94b0*/  SHF.R.S32.HI R53, RZ, 0x18, R68 ;  /* 0x00000018ff357819 */ /* 0x000fe20000011444 */
[----:B------:R-:W-:Y:S01]  /*94c0*/  IMAD.MOV.U32 R49, RZ, RZ, R73 ;  /* 0x000000ffff317224 */ /* 0x000fe200078e0049 */
[----:B------:R-:W-:Y:S01]  /*94d0*/  SHF.L.U32 R62, R63, 0x10, RZ ;  /* 0x000000103f3e7819 */ /* 0x000fe200000006ff */
[C---:B------:R-:W-:Y:S01]  /*94e0*/  IMAD R2, R47.reuse, R21, RZ ;  /* 0x000000152f027224 */ /* 0x040fe200078e02ff */
[----:B------:R-:W-:Y:S01]  /*94f0*/  IADD3 R44, PT, PT, R44, 0x1, RZ ;  /* 0x000000012c2c7810 */ /* 0x000fe20007ffe0ff */
[----:B------:R-:W-:Y:S02]  /*9500*/  IMAD R19, R56, R50, R19 ;  /* 0x0000003238137224 */ /* 0x000fe400078e0213 */
[----:B------:R-:W-:Y:S02]  /*9510*/  IMAD R3, R47, R22, RZ ;  /* 0x000000162f037224 */ /* 0x000fe400078e02ff */
[----:B------:R-:W-:Y:S01]  /*9520*/  IMAD R0, R49, R50, R0 ;  /* 0x0000003231007224 */ /* 0x000fe200078e0200 */
[----:B------:R-:W-:Y:S01]  /*9530*/  I2IP.S8.S32.SAT R115, R19, R18, RZ ;  /* 0x0000001213737239 */ /* 0x000fe200000014ff */
[----:B------:R-:W-:Y:S01]  /*9540*/  IMAD R23, R47, R23, RZ ;  /* 0x000000172f177224 */ /* 0x000fe200078e02ff */
[----:B------:R-:W-:Y:S01]  /*9550*/  MOV R49, R70 ;  /* 0x0000004600317202 */ /* 0x000fe20000000f00 */
[----:B------:R-:W-:Y:S01]  /*9560*/  IMAD R2, R51, R50, R2 ;  /* 0x0000003233027224 */ /* 0x000fe200078e0202 */
[----:B------:R-:W-:Y:S01]  /*9570*/  I2IP.S8.S32.SAT R115, R17, R16, R115 ;  /* 0x0000001011737239 */ /* 0x000fe20000001473 */
[C---:B------:R-:W-:Y:S01]  /*9580*/  IMAD R20, R47.reuse, R24, RZ ;  /* 0x000000182f147224 */ /* 0x040fe200078e02ff */
[----:B------:R-:W-:Y:S01]  /*9590*/  SHF.R.S32.HI R51, RZ, 0x18, R69 ;  /* 0x00000018ff337819 */ /* 0x000fe20000011445 */
[-C--:B------:R-:W-:Y:S01]  /*95a0*/  IMAD R3, R52, R50.reuse, R3 ;  /* 0x0000003234037224 */ /* 0x080fe200078e0203 */
[----:B------:R-:W-:Y:S01]  /*95b0*/  SHF.R.S32.HI R52, RZ, 0x18, R62 ;  /* 0x00000018ff347819 */ /* 0x000fe2000001143e */
[----:B------:R-:W-:Y:S01]  /*95c0*/  IMAD R21, R47, R25, RZ ;  /* 0x000000192f157224 */ /* 0x000fe200078e02ff */
[----:B------:R1:W-:Y:S01]  /*95d0*/  STS.128 [R95+UR49+0x5400], R112 ;  /* 0x005400705f007988 */ /* 0x0003e20008000c31 */
[----:B------:R-:W-:Y:S02]  /*95e0*/  IMAD R23, R57, R50, R23 ;  /* 0x0000003239177224 */ /* 0x000fe400078e0217 */
[----:B------:R-:W-:Y:S02]  /*95f0*/  IMAD R22, R47, R26, RZ ;  /* 0x0000001a2f167224 */ /* 0x000fe400078e02ff */
[-C--:B------:R-:W-:Y:S01]  /*9600*/  IMAD R20, R49, R50.reuse, R20 ;  /* 0x0000003231147224 */ /* 0x080fe200078e0214 */
[----:B------:R-:W-:Y:S01]  /*9610*/  I2IP.S8.S32.SAT R111, R23, R3, RZ ;  /* 0x00000003176f7239 */ /* 0x000fe200000014ff */
[----:B------:R-:W-:Y:S01]  /*9620*/  IMAD R27, R47, R27, RZ ;  /* 0x0000001b2f1b7224 */ /* 0x000fe200078e02ff */
[----:B------:R-:W-:Y:S01]  /*9630*/  MOV R49, R67 ;  /* 0x0000004300317202 */ /* 0x000fe20000000f00 */
[----:B------:R-:W-:Y:S01]  /*9640*/  IMAD R21, R51, R50, R21 ;  /* 0x0000003233157224 */ /* 0x000fe200078e0215 */
[----:B------:R-:W-:Y:S01]  /*9650*/  I2IP.S8.S32.SAT R116, R2, R0, R111 ;  /* 0x0000000002747239 */ /* 0x000fe2000000146f */
[----:B------:R-:W-:Y:S01]  /*9660*/  IMAD R24, R47, R28, RZ ;  /* 0x0000001c2f187224 */ /* 0x000fe200078e02ff */
[----:B------:R-:W-:Y:S01]  /*9670*/  SHF.R.S32.HI R51, RZ, 0x18, R66 ;  /* 0x00000018ff337819 */ /* 0x000fe20000011442 */
[-C--:B------:R-:W-:Y:S02]  /*9680*/  IMAD R22, R53, R50.reuse, R22 ;  /* 0x0000003235167224 */ /* 0x080fe400078e0216 */
[-C--:B------:R-:W-:Y:S02]  /*9690*/  IMAD R27, R58, R50.reuse, R27 ;  /* 0x000000323a1b7224 */ /* 0x080fe400078e021b */
[----:B------:R-:W-:Y:S02]  /*96a0*/  IMAD R25, R47, R29, RZ ;  /* 0x0000001d2f197224 */ /* 0x000fe400078e02ff */
[----:B------:R-:W-:Y:S01]  /*96b0*/  IMAD R24, R49, R50, R24 ;  /* 0x0000003231187224 */ /* 0x000fe200078e0218 */
[----:B------:R-:W-:Y:S01]  /*96c0*/  SHF.R.S32.HI R49, RZ, 0x18, R65 ;  /* 0x00000018ff317819 */ /* 0x000fe20000011441 */
[----:B------:R-:W-:Y:S01]  /*96d0*/  IMAD R26, R47, R30, RZ ;  /* 0x0000001e2f1a7224 */ /* 0x000fe200078e02ff */
[----:B------:R-:W-:Y:S01]  /*96e0*/  I2IP.S8.S32.SAT R117, R27, R22, RZ ;  /* 0x000000161b757239 */ /* 0x000fe200000014ff */
[----:B------:R-:W-:Y:S02]  /*96f0*/  IMAD.SHL.U32 R61, R63, 0x100, RZ ;  /* 0x000001003f3d7824 */ /* 0x000fe400078e00ff */
[----:B------:R-:W-:Y:S01]  /*9700*/  IMAD R31, R47, R31, RZ ;  /* 0x0000001f2f1f7224 */ /* 0x000fe200078e02ff */
[----:B------:R-:W-:Y:S01]  /*9710*/  I2IP.S8.S32.SAT R117, R21, R20, R117 ;  /* 0x0000001415757239 */ /* 0x000fe20000001475 */
[----:B------:R-:W-:Y:S01]  /*9720*/  IMAD R25, R51, R50, R25 ;  /* 0x0000003233197224 */ /* 0x000fe200078e0219 */
[----:B------:R-:W-:Y:S01]  /*9730*/  MOV R51, R64 ;  /* 0x0000004000337202 */ /* 0x000fe20000000f00 */
[----:B------:R-:W-:Y:S01]  /*9740*/  IMAD R28, R47, R32, RZ ;  /* 0x000000202f1c7224 */ /* 0x000fe200078e02ff */
[----:B------:R-:W-:Y:S01]  /*9750*/  SHF.R.S32.HI R53, RZ, 0x18, R61 ;  /* 0x00000018ff357819 */ /* 0x000fe2000001143d */
[-C--:B------:R-:W-:Y:S02]  /*9760*/  IMAD R26, R49, R50.reuse, R26 ;  /* 0x00000032311a7224 */ /* 0x080fe400078e021a */
[----:B------:R-:W-:Y:S02]  /*9770*/  IMAD R29, R47, R33, RZ ;  /* 0x000000212f1d7224 */ /* 0x000fe400078e02ff */
[-C--:B------:R-:W-:Y:S02]  /*9780*/  IMAD R31, R59, R50.reuse, R31 ;  /* 0x000000323b1f7224 */ /* 0x080fe400078e021f */
[----:B------:R-:W-:Y:S02]  /*9790*/  IMAD R28, R51, R50, R28 ;  /* 0x00000032331c7224 */ /* 0x000fe400078e021c */
[----:B------:R-:W-:Y:S01]  /*97a0*/  IMAD R30, R47, R34, RZ ;  /* 0x000000222f1e7224 */ /* 0x000fe200078e02ff */
[----:B------:R-:W-:Y:S01]  /*97b0*/  I2IP.S8.S32.SAT R108, R31, R26, RZ ;  /* 0x0000001a1f6c7239 */ /* 0x000fe200000014ff */
[----:B------:R-:W-:Y:S02]  /*97c0*/  IMAD R29, R52, R50, R29 ;  /* 0x00000032341d7224 */ /* 0x000fe400078e021d */
[----:B------:R-:W-:Y:S01]  /*97d0*/  IMAD R35, R47, R35, RZ ;  /* 0x000000232f237224 */ /* 0x000fe200078e02ff */
[----:B------:R-:W-:Y:S01]  /*97e0*/  I2IP.S8.S32.SAT R118, R25, R24, R108 ;  /* 0x0000001819767239 */ /* 0x000fe2000000146c */
[-C--:B------:R-:W-:Y:S02]  /*97f0*/  IMAD R30, R53, R50.reuse, R30 ;  /* 0x00000032351e7224 */ /* 0x080fe400078e021e */
        /* <DEDUP_REMOVED lines=21> */
.L_x_140:
[----:B------:R-:W-:Y:S05]  /*9950*/  BSYNC.RECONVERGENT B0 ;  /* 0x0000000000007941 */ /* 0x000fea0003800200 */
.L_x_139:
[----:B------:R-:W-:Y:S01]  /*9960*/  BAR.SYNC.DEFER_BLOCKING 0x1, 0x80 ;  /* 0x0042000000007b1d */ /* 0x000fe20000010000 */
[----:B------:R-:W-:Y:S01]  /*9970*/  ISETP.NE.AND P2, PT, R106, RZ, PT ;  /* 0x000000ff6a00720c */ /* 0x000fe20003f45270 */
[----:B------:R-:W-:Y:S01]  /*9980*/  IMAD.IADD R20, R43, 0x1, R83 ;  /* 0x000000012b147824 */ /* 0x000fe200078e0253 */
[----:B------:R-:W-:Y:S01]  /*9990*/  ISETP.NE.AND P0, PT, R107, 0x2, PT ;  /* 0x000000026b00780c */ /* 0x000fe20003f05270 */
[----:B------:R-:W-:Y:S01]  /*99a0*/  IMAD.IADD R21, R45, 0x1, R90 ;  /* 0x000000012d157824 */ /* 0x000fe200078e025a */
[----:B------:R-:W-:Y:S02]  /*99b0*/  ISETP.NE.AND P1, PT, R44, 0x4, PT ;  /* 0x000000042c00780c */ /* 0x000fe40003f25270 */
[----:B------:R-:W-:Y:S02]  /*99c0*/  SEL R0, RZ, 0x1, P0 ;  /* 0x00000001ff007807 */ /* 0x000fe40000000000 */
[----:B------:R-:W-:Y:S02]  /*99d0*/  SEL R3, RZ, 0x1, P1 ;  /* 0x00000001ff037807 */ /* 0x000fe40000800000 */
[----:B------:R-:W-:Y:S02]  /*99e0*/  LOP3.LUT R101, R101, R0, RZ, 0x3c, !PT ;  /* 0x0000000065657212 */ /* 0x000fe400078e3cff */
[----:B------:R-:W-:Y:S02]  /*99f0*/  LOP3.LUT R102, R102, R3, RZ, 0x3c, !PT ;  /* 0x0000000366667212 */ /* 0x000fe400078e3cff */
[----:B------:R-:W-:Y:S02]  /*9a00*/  @P2 R2UR UR36, R98 ;  /* 0x00000000622422ca */ /* 0x000fe400000e0000 */
[----:B------:R-:W-:Y:S02]  /*9a10*/  SEL R107, R107, RZ, P0 ;  /* 0x000000ff6b6b7207 */ /* 0x000fe40000000000 */
[----:B------:R-:W-:Y:S01]  /*9a20*/  SEL R44, R44, RZ, P1 ;  /* 0x000000ff2c2c7207 */ /* 0x000fe20000800000 */
[----:B------:R-:W-:Y:S10]  /*9a30*/  @P2 BRA `(.L_x_141) ;  /* 0xffffffbc00282947 */ /* 0x000ff4000383ffff */
[----:B------:R-:W-:Y:S05]  /*9a40*/  EXIT ;  /* 0x000000000000794d */ /* 0x000fea0003800000 */
.L_x_20:
[----:B--2---:R2:W1:Y:S02]  /*9a50*/  SYNCS.PHASECHK.TRANS64.TRYWAIT P0, [R3+URZ+0x200], R2 ;  /* 0x00020002030075a7 */ /* 0x00446400080011ff */
[----:B-1----:R-:W-:Y:S05]  /*9a60*/  @!P0 NANOSLEEP.SYNCS 0x989680 ;  /* 0x009896800000895d */ /* 0x002fea0003900000 */
[----:B------:R-:W1:Y:S02]  /*9a70*/  @!P0 SYNCS.PHASECHK.TRANS64 P0, [R3+URZ+0x200], R2 ;  /* 0x00020002030085a7 */ /* 0x000e6400080010ff */
[----:B-1----:R-:W-:Y:S05]  /*9a80*/  @!P0 BRA `(.L_x_20) ;  /* 0xfffffffc00f08947 */ /* 0x002fea000383ffff */
[----:B------:R-:W-:Y:S05]  /*9a90*/  BRA `(.L_x_142) ;  /* 0xffffff7c005c7947 */ /* 0x000fea000383ffff */
.L_x_23:
[----:B-1----:R-:W-:-:S07]  /*9aa0*/  MOV R2, UR33 ;  /* 0x0000002100027c02 */ /* 0x002fce0008000f00 */
.L_x_143:
[----:B-1----:R1:W2:Y:S02]  /*9ab0*/  SYNCS.PHASECHK.TRANS64.TRYWAIT P0, [R2+URZ+0xa0], R5 ;  /* 0x0000a005020075a7 */ /* 0x0022a400080011ff */
[----:B--2---:R-:W-:Y:S05]  /*9ac0*/  @!P0 NANOSLEEP.SYNCS 0x989680 ;  /* 0x009896800000895d */ /* 0x004fea0003900000 */
[----:B------:R-:W2:Y:S02]  /*9ad0*/  @!P0 SYNCS.PHASECHK.TRANS64 P0, [R2+URZ+0xa0], R5 ;  /* 0x0000a005020085a7 */ /* 0x000ea400080010ff */
[----:B--2---:R-:W-:Y:S05]  /*9ae0*/  @!P0 BRA `(.L_x_143) ;  /* 0xfffffffc00f08947 */ /* 0x004fea000383ffff */
[----:B------:R-:W-:Y:S05]  /*9af0*/  BRA `(.L_x_22) ;  /* 0xffffff7c00ac7947 */ /* 0x000fea000383ffff */
.L_x_29:
[----:B-1----:R-:W-:-:S07]  /*9b00*/  MOV R2, UR17 ;  /* 0x0000001100027c02 */ /* 0x002fce0008000f00 */
.L_x_144:
[----:B-1----:R1:W2:Y:S02]  /*9b10*/  SYNCS.PHASECHK.TRANS64.TRYWAIT P0, [R2+URZ+0xa0], R5 ;  /* 0x0000a005020075a7 */ /* 0x0022a400080011ff */
[----:B--2---:R-:W-:Y:S05]  /*9b20*/  @!P0 NANOSLEEP.SYNCS 0x989680 ;  /* 0x009896800000895d */ /* 0x004fea0003900000 */
[----:B------:R-:W2:Y:S02]  /*9b30*/  @!P0 SYNCS.PHASECHK.TRANS64 P0, [R2+URZ+0xa0], R5 ;  /* 0x0000a005020085a7 */ /* 0x000ea400080010ff */
[----:B--2---:R-:W-:Y:S05]  /*9b40*/  @!P0 BRA `(.L_x_144) ;  /* 0xfffffffc00f08947 */ /* 0x004fea000383ffff */
[----:B------:R-:W-:Y:S05]  /*9b50*/  BRA `(.L_x_28) ;  /* 0xffffff8000547947 */ /* 0x000fea000383ffff */
.L_x_33:
[----:B-1----:R1:W2:Y:S02]  /*9b60*/  SYNCS.PHASECHK.TRANS64.TRYWAIT P0, [R2+URZ+0x190], R3 ;  /* 0x00019003020075a7 */ /* 0x0022a400080011ff */
[----:B--2---:R-:W-:Y:S05]  /*9b70*/  @!P0 NANOSLEEP.SYNCS 0x989680 ;  /* 0x009896800000895d */ /* 0x004fea0003900000 */
[----:B------:R-:W2:Y:S02]  /*9b80*/  @!P0 SYNCS.PHASECHK.TRANS64 P0, [R2+URZ+0x190], R3 ;  /* 0x00019003020085a7 */ /* 0x000ea400080010ff */
[----:B--2---:R-:W-:Y:S05]  /*9b90*/  @!P0 BRA `(.L_x_33) ;  /* 0xfffffffc00f08947 */ /* 0x004fea000383ffff */
[----:B------:R-:W-:Y:S05]  /*9ba0*/  BRA `(.L_x_145) ;  /* 0xffffff8000e47947 */ /* 0x000fea000383ffff */
.L_x_37:
[----:B----4-:R-:W-:-:S07]  /*9bb0*/  MOV R0, UR5 ;  /* 0x0000000500007c02 */ /* 0x010fce0008000f00 */
.L_x_146:
[----:B-1----:R1:W2:Y:S02]  /*9bc0*/  SYNCS.PHASECHK.TRANS64.TRYWAIT P0, [R0+URZ], R3 ;  /* 0x00000003000075a7 */ /* 0x0022a400080011ff */
[----:B--2---:R-:W-:Y:S05]  /*9bd0*/  @!P0 NANOSLEEP.SYNCS 0x989680 ;  /* 0x009896800000895d */ /* 0x004fea0003900000 */
[----:B------:R-:W2:Y:S02]  /*9be0*/  @!P0 SYNCS.PHASECHK.TRANS64 P0, [R0+URZ], R3 ;  /* 0x00000003000085a7 */ /* 0x000ea400080010ff */
[----:B--2---:R-:W-:Y:S05]  /*9bf0*/  @!P0 BRA `(.L_x_146) ;  /* 0xfffffffc00f08947 */ /* 0x004fea000383ffff */
[----:B------:R-:W-:Y:S05]  /*9c00*/  BRA `(.L_x_147) ;  /* 0xffffff8800547947 */ /* 0x000fea000383ffff */
.L_x_38:
[----:B----4-:R-:W-:-:S07]  /*9c10*/  MOV R0, UR5 ;  /* 0x0000000500007c02 */ /* 0x010fce0008000f00 */
.L_x_148:
[----:B-1----:R1:W2:Y:S02]  /*9c20*/  SYNCS.PHASECHK.TRANS64.TRYWAIT P0, [R0+URZ], R3 ;  /* 0x00000003000075a7 */ /* 0x0022a400080011ff */
[----:B--2---:R-:W-:Y:S05]  /*9c30*/  @!P0 NANOSLEEP.SYNCS 0x989680 ;  /* 0x009896800000895d */ /* 0x004fea0003900000 */
[----:B------:R-:W2:Y:S02]  /*9c40*/  @!P0 SYNCS.PHASECHK.TRANS64 P0, [R0+URZ], R3 ;  /* 0x00000003000085a7 */ /* 0x000ea400080010ff */
[----:B--2---:R-:W-:Y:S05]  /*9c50*/  @!P0 BRA `(.L_x_148) ;  /* 0xfffffffc00f08947 */ /* 0x004fea000383ffff */
[----:B------:R-:W-:Y:S05]  /*9c60*/  BRA `(.L_x_149) ;  /* 0xffffff8800607947 */ /* 0x000fea000383ffff */
.L_x_39:
[----:B----4-:R-:W-:-:S07]  /*9c70*/  MOV R0, UR5 ;  /* 0x0000000500007c02 */ /* 0x010fce0008000f00 */
.L_x_150:
[----:B-1----:R1:W2:Y:S02]  /*9c80*/  SYNCS.PHASECHK.TRANS64.TRYWAIT P0, [R0+URZ], R3 ;  /* 0x00000003000075a7 */ /* 0x0022a400080011ff */
[----:B--2---:R-:W-:Y:S05]  /*9c90*/  @!P0 NANOSLEEP.SYNCS 0x989680 ;  /* 0x009896800000895d */ /* 0x004fea0003900000 */
[----:B------:R-:W2:Y:S02]  /*9ca0*/  @!P0 SYNCS.PHASECHK.TRANS64 P0, [R0+URZ], R3 ;  /* 0x00000003000085a7 */ /* 0x000ea400080010ff */
[----:B--2---:R-:W-:Y:S05]  /*9cb0*/  @!P0 BRA `(.L_x_150) ;  /* 0xfffffffc00f08947 */ /* 0x004fea000383ffff */
[----:B------:R-:W-:Y:S05]  /*9cc0*/  BRA `(.L_x_151) ;  /* 0xffffff88006c7947 */ /* 0x000fea000383ffff */
.L_x_40:
[----:B----4-:R-:W-:-:S07]  /*9cd0*/  MOV R0, UR5 ;  /* 0x0000000500007c02 */ /* 0x010fce0008000f00 */
.L_x_152:
[----:B-1----:R1:W2:Y:S02]  /*9ce0*/  SYNCS.PHASECHK.TRANS64.TRYWAIT P0, [R0+URZ], R3 ;  /* 0x00000003000075a7 */ /* 0x0022a400080011ff */
[----:B--2---:R-:W-:Y:S05]  /*9cf0*/  @!P0 NANOSLEEP.SYNCS 0x989680 ;  /* 0x009896800000895d */ /* 0x004fea0003900000 */
[----:B------:R-:W2:Y:S02]  /*9d00*/  @!P0 SYNCS.PHASECHK.TRANS64 P0, [R0+URZ], R3 ;  /* 0x00000003000085a7 */ /* 0x000ea400080010ff */
[----:B--2---:R-:W-:Y:S05]  /*9d10*/  @!P0 BRA `(.L_x_152) ;  /* 0xfffffffc00f08947 */ /* 0x004fea000383ffff */
[----:B------:R-:W-:Y:S05]  /*9d20*/  BRA `(.L_x_153) ;  /* 0xffffff8800787947 */ /* 0x000fea000383ffff */
.L_x_41:
[----:B----4-:R-:W-:-:S07]  /*9d30*/  MOV R0, UR5 ;  /* 0x0000000500007c02 */ /* 0x010fce0008000f00 */
.L_x_154:
[----:B-1----:R1:W2:Y:S02]  /*9d40*/  SYNCS.PHASECHK.TRANS64.TRYWAIT P0, [R0+URZ], R3 ;  /* 0x00000003000075a7 */ /* 0x0022a400080011ff */
[----:B--2---:R-:W-:Y:S05]  /*9d50*/  @!P0 NANOSLEEP.SYNCS 0x989680 ;  /* 0x009896800000895d */ /* 0x004fea0003900000 */
[----:B------:R-:W2:Y:S02]  /*9d60*/  @!P0 SYNCS.PHASECHK.TRANS64 P0, [R0+URZ], R3 ;  /* 0x00000003000085a7 */ /* 0x000ea400080010ff */
[----:B--2---:R-:W-:Y:S05]  /*9d70*/  @!P0 BRA `(.L_x_154) ;  /* 0xfffffffc00f08947 */ /* 0x004fea000383ffff */
[----:B------:R-:W-:Y:S05]  /*9d80*/  BRA `(.L_x_155) ;  /* 0xffffff8800847947 */ /* 0x000fea000383ffff */
.L_x_42:
[----:B----4-:R-:W-:-:S07]  /*9d90*/  MOV R0, UR5 ;  /* 0x0000000500007c02 */ /* 0x010fce0008000f00 */
.L_x_156:
[----:B-1----:R1:W2:Y:S02]  /*9da0*/  SYNCS.PHASECHK.TRANS64.TRYWAIT P0, [R0+URZ], R3 ;  /* 0x00000003000075a7 */ /* 0x0022a400080011ff */
[----:B--2---:R-:W-:Y:S05]  /*9db0*/  @!P0 NANOSLEEP.SYNCS 0x989680 ;  /* 0x009896800000895d */ /* 0x004fea0003900000 */
[----:B------:R-:W2:Y:S02]  /*9dc0*/  @!P0 SYNCS.PHASECHK.TRANS64 P0, [R0+URZ], R3 ;  /* 0x00000003000085a7 */ /* 0x000ea400080010ff */
[----:B--2---:R-:W-:Y:S05]  /*9dd0*/  @!P0 BRA `(.L_x_156) ;  /* 0xfffffffc00f08947 */ /* 0x004fea000383ffff */
[----:B------:R-:W-:Y:S05]  /*9de0*/  BRA `(.L_x_157) ;  /* 0xffffff8800907947 */ /* 0x000fea000383ffff */
.L_x_43:
[----:B----4-:R-:W-:-:S07]  /*9df0*/  MOV R0, UR5 ;  /* 0x0000000500007c02 */ /* 0x010fce0008000f00 */
.L_x_158:
[----:B-1----:R1:W2:Y:S02]  /*9e00*/  SYNCS.PHASECHK.TRANS64.TRYWAIT P0, [R0+URZ], R3 ;  /* 0x00000003000075a7 */ /* 0x0022a400080011ff */
[----:B--2---:R-:W-:Y:S05]  /*9e10*/  @!P0 NANOSLEEP.SYNCS 0x989680 ;  /* 0x009896800000895d */ /* 0x004fea0003900000 */
[----:B------:R-:W2:Y:S02]  /*9e20*/  @!P0 SYNCS.PHASECHK.TRANS64 P0, [R0+URZ], R3 ;  /* 0x00000003000085a7 */ /* 0x000ea400080010ff */
[----:B--2---:R-:W-:Y:S05]  /*9e30*/  @!P0 BRA `(.L_x_158) ;  /* 0xfffffffc00f08947 */ /* 0x004fea000383ffff */
[----:B------:R-:W-:Y:S05]  /*9e40*/  BRA `(.L_x_159) ;  /* 0xffffff88009c7947 */ /* 0x000fea000383ffff */
.L_x_44:
[----:B----4-:R-:W-:-:S07]  /*9e50*/  MOV R0, UR5 ;  /* 0x0000000500007c02 */ /* 0x010fce0008000f00 */
.L_x_160:
[----:B-1----:R1:W2:Y:S02]  /*9e60*/  SYNCS.PHASECHK.TRANS64.TRYWAIT P0, [R0+URZ], R3 ;  /* 0x00000003000075a7 */ /* 0x0022a400080011ff */
[----:B--2---:R-:W-:Y:S05]  /*9e70*/  @!P0 NANOSLEEP.SYNCS 0x989680 ;  /* 0x009896800000895d */ /* 0x004fea0003900000 */
[----:B------:R-:W2:Y:S02]  /*9e80*/  @!P0 SYNCS.PHASECHK.TRANS64 P0, [R0+URZ], R3 ;  /* 0x00000003000085a7 */ /* 0x000ea400080010ff */
[----:B--2---:R-:W-:Y:S05]  /*9e90*/  @!P0 BRA `(.L_x_160) ;  /* 0xfffffffc00f08947 */ /* 0x004fea000383ffff */
[----:B------:R-:W-:Y:S05]  /*9ea0*/  BRA `(.L_x_161) ;  /* 0xffffff8800a87947 */ /* 0x000fea000383ffff */
.L_x_45:
[----:B----4-:R-:W-:-:S07]  /*9eb0*/  MOV R0, UR5 ;  /* 0x0000000500007c02 */ /* 0x010fce0008000f00 */
.L_x_162:
[----:B-1----:R1:W2:Y:S02]  /*9ec0*/  SYNCS.PHASECHK.TRANS64.TRYWAIT P0, [R0+URZ], R3 ;  /* 0x00000003000075a7 */ /* 0x0022a400080011ff */
[----:B--2---:R-:W-:Y:S05]  /*9ed0*/  @!P0 NANOSLEEP.SYNCS 0x989680 ;  /* 0x009896800000895d */ /* 0x004fea0003900000 */
[----:B------:R-:W2:Y:S02]  /*9ee0*/  @!P0 SYNCS.PHASECHK.TRANS64 P0, [R0+URZ], R3 ;  /* 0x00000003000085a7 */ /* 0x000ea400080010ff */
[----:B--2---:R-:W-:Y:S05]  /*9ef0*/  @!P0 BRA `(.L_x_162) ;  /* 0xfffffffc00f08947 */ /* 0x004fea000383ffff */
[----:B------:R-:W-:Y:S05]  /*9f00*/  BRA `(.L_x_163) ;  /* 0xffffff8800b47947 */ /* 0x000fea000383ffff */
.L_x_46:
[----:B----4-:R-:W-:-:S07]  /*9f10*/  MOV R0, UR5 ;  /* 0x0000000500007c02 */ /* 0x010fce0008000f00 */
.L_x_164:
[----:B-1----:R1:W2:Y:S02]  /*9f20*/  SYNCS.PHASECHK.TRANS64.TRYWAIT P0, [R0+URZ], R3 ;  /* 0x00000003000075a7 */ /* 0x0022a400080011ff */
[----:B--2---:R-:W-:Y:S05]  /*9f30*/  @!P0 NANOSLEEP.SYNCS 0x989680 ;  /* 0x009896800000895d */ /* 0x004fea0003900000 */
[----:B------:R-:W2:Y:S02]  /*9f40*/  @!P0 SYNCS.PHASECHK.TRANS64 P0, [R0+URZ], R3 ;  /* 0x00000003000085a7 */ /* 0x000ea400080010ff */
[----:B--2---:R-:W-:Y:S05]  /*9f50*/  @!P0 BRA `(.L_x_164) ;  /* 0xfffffffc00f08947 */ /* 0x004fea000383ffff */
[----:B------:R-:W-:Y:S05]  /*9f60*/  BRA `(.L_x_165) ;  /* 0xffffff8800c07947 */ /* 0x000fea000383ffff */
.L_x_47:
[----:B----4-:R-:W-:-:S07]  /*9f70*/  MOV R0, UR5 ;  /* 0x0000000500007c02 */ /* 0x010fce0008000f00 */
.L_x_166:
[----:B-1----:R1:W2:Y:S02]  /*9f80*/  SYNCS.PHASECHK.TRANS64.TRYWAIT P0, [R0+URZ], R3 ;  /* 0x00000003000075a7 */ /* 0x0022a400080011ff */
[----:B--2---:R-:W-:Y:S05]  /*9f90*/  @!P0 NANOSLEEP.SYNCS 0x989680 ;  /* 0x009896800000895d */ /* 0x004fea0003900000 */
[----:B------:R-:W2:Y:S02]  /*9fa0*/  @!P0 SYNCS.PHASECHK.TRANS64 P0, [R0+URZ], R3 ;  /* 0x00000003000085a7 */ /* 0x000ea400080010ff */
[----:B--2---:R-:W-:Y:S05]  /*9fb0*/  @!P0 BRA `(.L_x_166) ;  /* 0xfffffffc00f08947 */ /* 0x004fea000383ffff */
[----:B------:R-:W-:Y:S05]  /*9fc0*/  BRA `(.L_x_167) ;  /* 0xffffff8800cc7947 */ /* 0x000fea000383ffff */
.L_x_48:
[----:B----4-:R-:W-:-:S07]  /*9fd0*/  MOV R0, UR5 ;  /* 0x0000000500007c02 */ /* 0x010fce0008000f00 */
.L_x_168:
[----:B-1----:R1:W2:Y:S02]  /*9fe0*/  SYNCS.PHASECHK.TRANS64.TRYWAIT P0, [R0+URZ], R3 ;  /* 0x00000003000075a7 */ /* 0x0022a400080011ff */
[----:B--2---:R-:W-:Y:S05]  /*9ff0*/  @!P0 NANOSLEEP.SYNCS 0x989680 ;  /* 0x009896800000895d */ /* 0x004fea0003900000 */
[----:B------:R-:W2:Y:S02]  /*a000*/  @!P0 SYNCS.PHASECHK.TRANS64 P0, [R0+URZ], R3 ;  /* 0x00000003000085a7 */ /* 0x000ea400080010ff */
[----:B--2---:R-:W-:Y:S05]  /*a010*/  @!P0 BRA `(.L_x_168) ;  /* 0xfffffffc00f08947 */ /* 0x004fea000383ffff */
[----:B------:R-:W-:Y:S05]  /*a020*/  BRA `(.L_x_169) ;  /* 0xffffff8800d87947 */ /* 0x000fea000383ffff */
.L_x_49:
[----:B----4-:R-:W-:-:S07]  /*a030*/  MOV R0, UR5 ;  /* 0x0000000500007c02 */ /* 0x010fce0008000f00 */
.L_x_170:
[----:B-1----:R1:W2:Y:S02]  /*a040*/  SYNCS.PHASECHK.TRANS64.TRYWAIT P0, [R0+URZ], R3 ;  /* 0x00000003000075a7 */ /* 0x0022a400080011ff */
[----:B--2---:R-:W-:Y:S05]  /*a050*/  @!P0 NANOSLEEP.SYNCS 0x989680 ;  /* 0x009896800000895d */ /* 0x004fea0003900000 */
[----:B------:R-:W2:Y:S02]  /*a060*/  @!P0 SYNCS.PHASECHK.TRANS64 P0, [R0+URZ], R3 ;  /* 0x00000003000085a7 */ /* 0x000ea400080010ff */
[----:B--2---:R-:W-:Y:S05]  /*a070*/  @!P0 BRA `(.L_x_170) ;  /* 0xfffffffc00f08947 */ /* 0x004fea000383ffff */
[----:B------:R-:W-:Y:S05]  /*a080*/  BRA `(.L_x_171) ;  /* 0xffffff8800e47947 */ /* 0x000fea000383ffff */
.L_x_50:
[----:B----4-:R-:W-:-:S07]  /*a090*/  MOV R0, UR5 ;  /* 0x0000000500007c02 */ /* 0x010fce0008000f00 */
.L_x_172:
[----:B-1----:R1:W2:Y:S02]  /*a0a0*/  SYNCS.PHASECHK.TRANS64.TRYWAIT P0, [R0+URZ], R3 ;  /* 0x00000003000075a7 */ /* 0x0022a400080011ff */
[----:B--2---:R-:W-:Y:S05]  /*a0b0*/  @!P0 NANOSLEEP.SYNCS 0x989680 ;  /* 0x009896800000895d */ /* 0x004fea0003900000 */
[----:B------:R-:W2:Y:S02]  /*a0c0*/  @!P0 SYNCS.PHASECHK.TRANS64 P0, [R0+URZ], R3 ;  /* 0x00000003000085a7 */ /* 0x000ea400080010ff */
[----:B--2---:R-:W-:Y:S05]  /*a0d0*/  @!P0 BRA `(.L_x_172) ;  /* 0xfffffffc00f08947 */ /* 0x004fea000383ffff */
[----:B------:R-:W-:Y:S05]  /*a0e0*/  BRA `(.L_x_173) ;  /* 0xffffff8800f07947 */ /* 0x000fea000383ffff */
.L_x_51:
[----:B----4-:R-:W-:-:S07]  /*a0f0*/  MOV R0, UR5 ;  /* 0x0000000500007c02 */ /* 0x010fce0008000f00 */
.L_x_174:
[----:B-1----:R1:W2:Y:S02]  /*a100*/  SYNCS.PHASECHK.TRANS64.TRYWAIT P0, [R0+URZ], R3 ;  /* 0x00000003000075a7 */ /* 0x0022a400080011ff */
[----:B--2---:R-:W-:Y:S05]  /*a110*/  @!P0 NANOSLEEP.SYNCS 0x989680 ;  /* 0x009896800000895d */ /* 0x004fea0003900000 */
[----:B------:R-:W2:Y:S02]  /*a120*/  @!P0 SYNCS.PHASECHK.TRANS64 P0, [R0+URZ], R3 ;  /* 0x00000003000085a7 */ /* 0x000ea400080010ff */
[----:B--2---:R-:W-:Y:S05]  /*a130*/  @!P0 BRA `(.L_x_174) ;  /* 0xfffffffc00f08947 */ /* 0x004fea000383ffff */
[----:B------:R-:W-:Y:S05]  /*a140*/  BRA `(.L_x_175) ;  /* 0xffffff8800fc7947 */ /* 0x000fea000383ffff */
.L_x_52:
[----:B----4-:R-:W-:-:S07]  /*a150*/  MOV R0, UR5 ;  /* 0x0000000500007c02 */ /* 0x010fce0008000f00 */
.L_x_176:
[----:B-1----:R1:W2:Y:S02]  /*a160*/  SYNCS.PHASECHK.TRANS64.TRYWAIT P0, [R0+URZ], R3 ;  /* 0x00000003000075a7 */ /* 0x0022a400080011ff */
[----:B--2---:R-:W-:Y:S05]  /*a170*/  @!P0 NANOSLEEP.SYNCS 0x989680 ;  /* 0x009896800000895d */ /* 0x004fea0003900000 */
[----:B------:R-:W2:Y:S02]  /*a180*/  @!P0 SYNCS.PHASECHK.TRANS64 P0, [R0+URZ], R3 ;  /* 0x00000003000085a7 */ /* 0x000ea400080010ff */
[----:B--2---:R-:W-:Y:S05]  /*a190*/  @!P0 BRA `(.L_x_176) ;  /* 0xfffffffc00f08947 */ /* 0x004fea000383ffff */
[----:B------:R-:W-:Y:S05]  /*a1a0*/  BRA `(.L_x_177) ;  /* 0xffffff8c00087947 */ /* 0x000fea000383ffff */
.L_x_53:
[----:B----4-:R-:W-:-:S07]  /*a1b0*/  MOV R0, UR5 ;  /* 0x0000000500007c02 */ /* 0x010fce0008000f00 */
.L_x_178:
[----:B-1----:R1:W2:Y:S02]  /*a1c0*/  SYNCS.PHASECHK.TRANS64.TRYWAIT P0, [R0+URZ], R3 ;  /* 0x00000003000075a7 */ /* 0x0022a400080011ff */
[----:B--2---:R-:W-:Y:S05]  /*a1d0*/  @!P0 NANOSLEEP.SYNCS 0x989680 ;  /* 0x009896800000895d */ /* 0x004fea0003900000 */
[----:B------:R-:W2:Y:S02]  /*a1e0*/  @!P0 SYNCS.PHASECHK.TRANS64 P0, [R0+URZ], R3 ;  /* 0x00000003000085a7 */ /* 0x000ea400080010ff */
[----:B--2---:R-:W-:Y:S05]  /*a1f0*/  @!P0 BRA `(.L_x_178) ;  /* 0xfffffffc00f08947 */ /* 0x004fea000383ffff */
[----:B------:R-:W-:Y:S05]  /*a200*/  BRA `(.L_x_179) ;  /* 0xffffff8c00147947 */ /* 0x000fea000383ffff */
.L_x_54:
[----:B----4-:R-:W-:-:S07]  /*a210*/  MOV R0, UR5 ;  /* 0x0000000500007c02 */ /* 0x010fce0008000f00 */
.L_x_180:
[----:B-1----:R1:W2:Y:S02]  /*a220*/  SYNCS.PHASECHK.TRANS64.TRYWAIT P0, [R0+URZ], R3 ;  /* 0x00000003000075a7 */ /* 0x0022a400080011ff */
[----:B--2---:R-:W-:Y:S05]  /*a230*/  @!P0 NANOSLEEP.SYNCS 0x989680 ;  /* 0x009896800000895d */ /* 0x004fea0003900000 */
[----:B------:R-:W2:Y:S02]  /*a240*/  @!P0 SYNCS.PHASECHK.TRANS64 P0, [R0+URZ], R3 ;  /* 0x00000003000085a7 */ /* 0x000ea400080010ff */
[----:B--2---:R-:W-:Y:S05]  /*a250*/  @!P0 BRA `(.L_x_180) ;  /* 0xfffffffc00f08947 */ /* 0x004fea000383ffff */
[----:B------:R-:W-:Y:S05]  /*a260*/  BRA `(.L_x_181) ;  /* 0xffffff8c00207947 */ /* 0x000fea000383ffff */
.L_x_55:
[----:B----4-:R-:W-:-:S07]  /*a270*/  MOV R0, UR5 ;  /* 0x0000000500007c02 */ /* 0x010fce0008000f00 */
.L_x_182:
[----:B-1----:R1:W2:Y:S02]  /*a280*/  SYNCS.PHASECHK.TRANS64.TRYWAIT P0, [R0+URZ], R3 ;  /* 0x00000003000075a7 */ /* 0x0022a400080011ff */
[----:B--2---:R-:W-:Y:S05]  /*a290*/  @!P0 NANOSLEEP.SYNCS 0x989680 ;  /* 0x009896800000895d */ /* 0x004fea0003900000 */
[----:B------:R-:W2:Y:S02]  /*a2a0*/  @!P0 SYNCS.PHASECHK.TRANS64 P0, [R0+URZ], R3 ;  /* 0x00000003000085a7 */ /* 0x000ea400080010ff */
[----:B--2---:R-:W-:Y:S05]  /*a2b0*/  @!P0 BRA `(.L_x_182) ;  /* 0xfffffffc00f08947 */ /* 0x004fea000383ffff */
[----:B------:R-:W-:Y:S05]  /*a2c0*/  BRA `(.L_x_183) ;  /* 0xffffff8c002c7947 */ /* 0x000fea000383ffff */
.L_x_58:
[----:B-1----:R1:W2:Y:S02]  /*a2d0*/  SYNCS.PHASECHK.TRANS64.TRYWAIT P0, [R0+URZ+0x1f0], R5 ;  /* 0x0001f005000075a7 */ /* 0x0022a400080011ff */
[----:B--2---:R-:W-:Y:S05]  /*a2e0*/  @!P0 NANOSLEEP.SYNCS 0x989680 ;  /* 0x009896800000895d */ /* 0x004fea0003900000 */
[----:B------:R-:W2:Y:S02]  /*a2f0*/  @!P0 SYNCS.PHASECHK.TRANS64 P0, [R0+URZ+0x1f0], R5 ;  /* 0x0001f005000085a7 */ /* 0x000ea400080010ff */
[----:B--2---:R-:W-:Y:S05]  /*a300*/  @!P0 BRA `(.L_x_58) ;  /* 0xfffffffc00f08947 */ /* 0x004fea000383ffff */
[----:B------:R-:W-:Y:S05]  /*a310*/  BRA `(.L_x_184) ;  /* 0xffffff8c00887947 */ /* 0x000fea000383ffff */
.L_x_59:
[----:B------:R-:W-:-:S07]  /*a320*/  MOV R0, UR5 ;  /* 0x0000000500007c02 */ /* 0x000fce0008000f00 */
.L_x_185:
[----:B-1----:R1:W2:Y:S02]  /*a330*/  SYNCS.PHASECHK.TRANS64.TRYWAIT P0, [R0+URZ+0x1a0], R5 ;  /* 0x0001a005000075a7 */ /* 0x0022a400080011ff */
[----:B--2---:R-:W-:Y:S05]  /*a340*/  @!P0 NANOSLEEP.SYNCS 0x989680 ;  /* 0x009896800000895d */ /* 0x004fea0003900000 */
[----:B------:R-:W2:Y:S02]  /*a350*/  @!P0 SYNCS.PHASECHK.TRANS64 P0, [R0+URZ+0x1a0], R5 ;  /* 0x0001a005000085a7 */ /* 0x000ea400080010ff */
[----:B--2---:R-:W-:Y:S05]  /*a360*/  @!P0 BRA `(.L_x_185) ;  /* 0xfffffffc00f08947 */ /* 0x004fea000383ffff */
[----:B------:R-:W-:Y:S05]  /*a370*/  BRA `(.L_x_186) ;  /* 0xffffff8c00987947 */ /* 0x000fea000383ffff */
.L_x_60:
[----:B-1----:R1:W2:Y:S02]  /*a380*/  SYNCS.PHASECHK.TRANS64.TRYWAIT P1, [R0+URZ+0x190], R5 ;  /* 0x00019005000075a7 */ /* 0x0022a400080211ff */
[----:B--2---:R-:W-:Y:S05]  /*a390*/  @!P1 NANOSLEEP.SYNCS 0x989680 ;  /* 0x009896800000995d */ /* 0x004fea0003900000 */
[----:B------:R-:W2:Y:S02]  /*a3a0*/  @!P1 SYNCS.PHASECHK.TRANS64 P1, [R0+URZ+0x190], R5 ;  /* 0x00019005000095a7 */ /* 0x000ea400080210ff */
[----:B--2---:R-:W-:Y:S05]  /*a3b0*/  @!P1 BRA `(.L_x_60) ;  /* 0xfffffffc00f09947 */ /* 0x004fea000383ffff */
[----:B------:R-:W-:Y:S05]  /*a3c0*/  BRA `(.L_x_187) ;  /* 0xffffff8c00c87947 */ /* 0x000fea000383ffff */
.L_x_63:
[----:B------:R-:W-:-:S07]  /*a3d0*/  MOV R0, UR5 ;  /* 0x0000000500007c02 */ /* 0x000fce0008000f00 */
.L_x_188:
[----:B-1----:R1:W2:Y:S02]  /*a3e0*/  SYNCS.PHASECHK.TRANS64.TRYWAIT P0, [R0+URZ+0x1a0], R3 ;  /* 0x0001a003000075a7 */ /* 0x0022a400080011ff */
[----:B--2---:R-:W-:Y:S05]  /*a3f0*/  @!P0 NANOSLEEP.SYNCS 0x989680 ;  /* 0x009896800000895d */ /* 0x004fea0003900000 */
[----:B------:R-:W2:Y:S02]  /*a400*/  @!P0 SYNCS.PHASECHK.TRANS64 P0, [R0+URZ+0x1a0], R3 ;  /* 0x0001a003000085a7 */ /* 0x000ea400080010ff */
[----:B--2---:R-:W-:Y:S05]  /*a410*/  @!P0 BRA `(.L_x_188) ;  /* 0xfffffffc00f08947 */ /* 0x004fea000383ffff */
[----:B------:R-:W-:Y:S05]  /*a420*/  BRA `(.L_x_62) ;  /* 0xffffff90001c7947 */ /* 0x000fea000383ffff */
.L_x_70:
[----:B-1----:R1:W2:Y:S02]  /*a430*/  SYNCS.PHASECHK.TRANS64.TRYWAIT P1, [R0+URZ+0x190], R5 ;  /* 0x00019005000075a7 */ /* 0x0022a400080211ff */
[----:B--2---:R-:W-:Y:S05]  /*a440*/  @!P1 NANOSLEEP.SYNCS 0x989680 ;  /* 0x009896800000995d */ /* 0x004fea0003900000 */
[----:B------:R-:W2:Y:S02]  /*a450*/  @!P1 SYNCS.PHASECHK.TRANS64 P1, [R0+URZ+0x190], R5 ;  /* 0x00019005000095a7 */ /* 0x000ea400080210ff */
[----:B--2---:R-:W-:Y:S05]  /*a460*/  @!P1 BRA `(.L_x_70) ;  /* 0xfffffffc00f09947 */ /* 0x004fea000383ffff */
[----:B------:R-:W-:Y:S05]  /*a470*/  BRA `(.L_x_189) ;  /* 0xffffff9400747947 */ /* 0x000fea000383ffff */
.L_x_71:
[----:B------:R-:W-:-:S07]  /*a480*/  MOV R3, UR9 ;  /* 0x0000000900037c02 */ /* 0x000fce0008000f00 */
.L_x_190:
[----:B-1----:R1:W2:Y:S02]  /*a490*/  SYNCS.PHASECHK.TRANS64.TRYWAIT P0, [R3+URZ+0x1d0], R0 ;  /* 0x0001d000030075a7 */ /* 0x0022a400080011ff */
[----:B--2---:R-:W-:Y:S05]  /*a4a0*/  @!P0 NANOSLEEP.SYNCS 0x989680 ;  /* 0x009896800000895d */ /* 0x004fea0003900000 */
[----:B------:R-:W2:Y:S02]  /*a4b0*/  @!P0 SYNCS.PHASECHK.TRANS64 P0, [R3+URZ+0x1d0], R0 ;  /* 0x0001d000030085a7 */ /* 0x000ea400080010ff */
[----:B--2---:R-:W-:Y:S05]  /*a4c0*/  @!P0 BRA `(.L_x_190) ;  /* 0xfffffffc00f08947 */ /* 0x004fea000383ffff */
[----:B------:R-:W-:Y:S05]  /*a4d0*/  BRA `(.L_x_191) ;  /* 0xffffff9400a87947 */ /* 0x000fea000383ffff */
.L_x_74:
[----:B------:R-:W-:Y:S07]  /*a4e0*/  MOV R0, UR7 ;  /* 0x0000000700007c02 */ /* 0x000fee0008000f00 */
.L_x_192:
[----:B-1----:R1:W2:Y:S02]  /*a4f0*/  SYNCS.PHASECHK.TRANS64.TRYWAIT P0, [R0+URZ], R3 ;  /* 0x00000003000075a7 */ /* 0x0022a400080011ff */
[----:B--2---:R-:W-:Y:S05]  /*a500*/  @!P0 NANOSLEEP.SYNCS 0x989680 ;  /* 0x009896800000895d */ /* 0x004fea0003900000 */
[----:B------:R-:W2:Y:S02]  /*a510*/  @!P0 SYNCS.PHASECHK.TRANS64 P0, [R0+URZ], R3 ;  /* 0x00000003000085a7 */ /* 0x000ea400080010ff */
[----:B--2---:R-:W-:Y:S05]  /*a520*/  @!P0 BRA `(.L_x_192) ;  /* 0xfffffffc00f08947 */ /* 0x004fea000383ffff */
[----:B------:R-:W-:Y:S05]  /*a530*/  BRA `(.L_x_73) ;  /* 0xffffff9400e07947 */ /* 0x000fea000383ffff */
.L_x_77:
[----:B------:R-:W-:-:S07]  /*a540*/  MOV R0, UR5 ;  /* 0x0000000500007c02 */ /* 0x000fce0008000f00 */
.L_x_193:
[----:B--2---:R2:W3:Y:S02]  /*a550*/  SYNCS.PHASECHK.TRANS64.TRYWAIT P0, [R0+URZ], R3 ;  /* 0x00000003000075a7 */ /* 0x0044e400080011ff */
[----:B---3--:R-:W-:Y:S05]  /*a560*/  @!P0 NANOSLEEP.SYNCS 0x989680 ;  /* 0x009896800000895d */ /* 0x008fea0003900000 */
[----:B------:R-:W3:Y:S02]  /*a570*/  @!P0 SYNCS.PHASECHK.TRANS64 P0, [R0+URZ], R3 ;  /* 0x00000003000085a7 */ /* 0x000ee400080010ff */
[----:B---3--:R-:W-:Y:S05]  /*a580*/  @!P0 BRA `(.L_x_193) ;  /* 0xfffffffc00f08947 */ /* 0x008fea000383ffff */
[----:B------:R-:W-:Y:S05]  /*a590*/  BRA `(.L_x_194) ;  /* 0xffffff9800807947 */ /* 0x000fea000383ffff */
.L_x_78:
[----:B------:R-:W-:-:S07]  /*a5a0*/  MOV R0, UR5 ;  /* 0x0000000500007c02 */ /* 0x000fce0008000f00 */
.L_x_195:
[----:B--2---:R2:W3:Y:S02]  /*a5b0*/  SYNCS.PHASECHK.TRANS64.TRYWAIT P0, [R0+URZ], R3 ;  /* 0x00000003000075a7 */ /* 0x0044e400080011ff */
[----:B---3--:R-:W-:Y:S05]  /*a5c0*/  @!P0 NANOSLEEP.SYNCS 0x989680 ;  /* 0x009896800000895d */ /* 0x008fea0003900000 */
[----:B------:R-:W3:Y:S02]  /*a5d0*/  @!P0 SYNCS.PHASECHK.TRANS64 P0, [R0+URZ], R3 ;  /* 0x00000003000085a7 */ /* 0x000ee400080010ff */
[----:B---3--:R-:W-:Y:S05]  /*a5e0*/  @!P0 BRA `(.L_x_195) ;  /* 0xfffffffc00f08947 */ /* 0x008fea000383ffff */
[----:B------:R-:W-:Y:S05]  /*a5f0*/  BRA `(.L_x_196) ;  /* 0xffffff98008c7947 */ /* 0x000fea000383ffff */
.L_x_79:
[----:B------:R-:W-:-:S07]  /*a600*/  MOV R0, UR5 ;  /* 0x0000000500007c02 */ /* 0x000fce0008000f00 */
.L_x_197:
[----:B--2---:R2:W3:Y:S02]  /*a610*/  SYNCS.PHASECHK.TRANS64.TRYWAIT P0, [R0+URZ], R3 ;  /* 0x00000003000075a7 */ /* 0x0044e400080011ff */
[----:B---3--:R-:W-:Y:S05]  /*a620*/  @!P0 NANOSLEEP.SYNCS 0x989680 ;  /* 0x009896800000895d */ /* 0x008fea0003900000 */
[----:B------:R-:W3:Y:S02]  /*a630*/  @!P0 SYNCS.PHASECHK.TRANS64 P0, [R0+URZ], R3 ;  /* 0x00000003000085a7 */ /* 0x000ee400080010ff */
[----:B---3--:R-:W-:Y:S05]  /*a640*/  @!P0 BRA `(.L_x_197) ;  /* 0xfffffffc00f08947 */ /* 0x008fea000383ffff */
[----:B------:R-:W-:Y:S05]  /*a650*/  BRA `(.L_x_198) ;  /* 0xffffff9800987947 */ /* 0x000fea000383ffff */
.L_x_80:
[----:B------:R-:W-:-:S07]  /*a660*/  MOV R0, UR7 ;  /* 0x0000000700007c02 */ /* 0x000fce0008000f00 */
.L_x_199:
[----:B--2---:R2:W3:Y:S02]  /*a670*/  SYNCS.PHASECHK.TRANS64.TRYWAIT P0, [R0+URZ], R3 ;  /* 0x00000003000075a7 */ /* 0x0044e400080011ff */
[----:B---3--:R-:W-:Y:S05]  /*a680*/  @!P0 NANOSLEEP.SYNCS 0x989680 ;  /* 0x009896800000895d */ /* 0x008fea0003900000 */
[----:B------:R-:W3:Y:S02]  /*a690*/  @!P0 SYNCS.PHASECHK.TRANS64 P0, [R0+URZ], R3 ;  /* 0x00000003000085a7 */ /* 0x000ee400080010ff */
[----:B---3--:R-:W-:Y:S05]  /*a6a0*/  @!P0 BRA `(.L_x_199) ;  /* 0xfffffffc00f08947 */ /* 0x008fea000383ffff */
[----:B------:R-:W-:Y:S05]  /*a6b0*/  BRA `(.L_x_200) ;  /* 0xffffff9800a47947 */ /* 0x000fea000383ffff */
.L_x_85:
[----:B--2---:R2:W3:Y:S02]  /*a6c0*/  SYNCS.PHASECHK.TRANS64.TRYWAIT P0, [R0+URZ+0x190], R3 ;  /* 0x00019003000075a7 */ /* 0x0044e400080011ff */
[----:B---3--:R-:W-:Y:S05]  /*a6d0*/  @!P0 NANOSLEEP.SYNCS 0x989680 ;  /* 0x009896800000895d */ /* 0x008fea0003900000 */
[----:B------:R-:W3:Y:S02]  /*a6e0*/  @!P0 SYNCS.PHASECHK.TRANS64 P0, [R0+URZ+0x190], R3 ;  /* 0x00019003000085a7 */ /* 0x000ee400080010ff */
[----:B---3--:R-:W-:Y:S05]  /*a6f0*/  @!P0 BRA `(.L_x_85) ;  /* 0xfffffffc00f08947 */ /* 0x008fea000383ffff */
[----:B------:R-:W-:Y:S05]  /*a700*/  BRA `(.L_x_201) ;  /* 0xffffff9c00b07947 */ /* 0x000fea000383ffff */
.L_x_88:
[----:B------:R-:W-:Y:S07]  /*a710*/  MOV R0, UR7 ;  /* 0x0000000700007c02 */ /* 0x000fee0008000f00 */
.L_x_202:
[----:B--2---:R2:W3:Y:S02]  /*a720*/  SYNCS.PHASECHK.TRANS64.TRYWAIT P0, [R0+URZ+0x188], R3 ;  /* 0x00018803000075a7 */ /* 0x0044e400080011ff */
[----:B---3--:R-:W-:Y:S05]  /*a730*/  @!P0 NANOSLEEP.SYNCS 0x989680 ;  /* 0x009896800000895d */ /* 0x008fea0003900000 */
[----:B------:R-:W3:Y:S02]  /*a740*/  @!P0 SYNCS.PHASECHK.TRANS64 P0, [R0+URZ+0x188], R3 ;  /* 0x00018803000085a7 */ /* 0x000ee400080010ff */
[----:B---3--:R-:W-:Y:S05]  /*a750*/  @!P0 BRA `(.L_x_202) ;  /* 0xfffffffc00f08947 */ /* 0x008fea000383ffff */
[----:B------:R-:W-:Y:S05]  /*a760*/  BRA `(.L_x_87) ;  /* 0xffffffa000907947 */ /* 0x000fea000383ffff */
.L_x_91:
[----:B------:R-:W-:Y:S07]  /*a770*/  MOV R3, UR7 ;  /* 0x0000000700037c02 */ /* 0x000fee0008000f00 */
.L_x_203:
[----:B-1----:R1:W2:Y:S02]  /*a780*/  SYNCS.PHASECHK.TRANS64.TRYWAIT P0, [R3+URZ+0x160], R12 ;  /* 0x0001600c030075a7 */ /* 0x0022a400080011ff */
[----:B--2---:R-:W-:Y:S05]  /*a790*/  @!P0 NANOSLEEP.SYNCS 0x989680 ;  /* 0x009896800000895d */ /* 0x004fea0003900000 */
[----:B------:R-:W2:Y:S02]  /*a7a0*/  @!P0 SYNCS.PHASECHK.TRANS64 P0, [R3+URZ+0x160], R12 ;  /* 0x0001600c030085a7 */ /* 0x000ea400080010ff */
[----:B--2---:R-:W-:Y:S05]  /*a7b0*/  @!P0 BRA `(.L_x_203) ;  /* 0xfffffffc00f08947 */ /* 0x004fea000383ffff */
[----:B------:R-:W-:Y:S05]  /*a7c0*/  BRA `(.L_x_204) ;  /* 0xffffffa400087947 */ /* 0x000fea000383ffff */
.L_x_92:
[----:B-1----:R-:W-:Y:S07]  /*a7d0*/  MOV R3, UR7 ;  /* 0x0000000700037c02 */ /* 0x002fee0008000f00 */
.L_x_205:
[----:B-1----:R1:W2:Y:S02]  /*a7e0*/  SYNCS.PHASECHK.TRANS64.TRYWAIT P0, [R3+URZ+0x168], R12 ;  /* 0x0001680c030075a7 */ /* 0x0022a400080011ff */
[----:B--2---:R-:W-:Y:S05]  /*a7f0*/  @!P0 NANOSLEEP.SYNCS 0x989680 ;  /* 0x009896800000895d */ /* 0x004fea0003900000 */
[----:B------:R-:W2:Y:S02]  /*a800*/  @!P0 SYNCS.PHASECHK.TRANS64 P0, [R3+URZ+0x168], R12 ;  /* 0x0001680c030085a7 */ /* 0x000ea400080010ff */
[----:B--2---:R-:W-:Y:S05]  /*a810*/  @!P0 BRA `(.L_x_205) ;  /* 0xfffffffc00f08947 */ /* 0x004fea000383ffff */
[----:B------:R-:W-:Y:S05]  /*a820*/  BRA `(.L_x_206) ;  /* 0xffffffa400447947 */ /* 0x000fea000383ffff */
.L_x_93:
[----:B-1----:R-:W-:Y:S07]  /*a830*/  MOV R3, UR7 ;  /* 0x0000000700037c02 */ /* 0x002fee0008000f00 */
.L_x_207:
[----:B-1----:R1:W2:Y:S02]  /*a840*/  SYNCS.PHASECHK.TRANS64.TRYWAIT P0, [R3+URZ+0x170], R12 ;  /* 0x0001700c030075a7 */ /* 0x0022a400080011ff */
[----:B--2---:R-:W-:Y:S05]  /*a850*/  @!P0 NANOSLEEP.SYNCS 0x989680 ;  /* 0x009896800000895d */ /* 0x004fea0003900000 */
[----:B------:R-:W2:Y:S02]  /*a860*/  @!P0 SYNCS.PHASECHK.TRANS64 P0, [R3+URZ+0x170], R12 ;  /* 0x0001700c030085a7 */ /* 0x000ea400080010ff */
[----:B--2---:R-:W-:Y:S05]  /*a870*/  @!P0 BRA `(.L_x_207) ;  /* 0xfffffffc00f08947 */ /* 0x004fea000383ffff */
[----:B------:R-:W-:Y:S05]  /*a880*/  BRA `(.L_x_208) ;  /* 0xffffffa4008c7947 */ /* 0x000fea000383ffff */
.L_x_94:
[----:B------:R-:W-:Y:S07]  /*a890*/  MOV R3, UR7 ;  /* 0x0000000700037c02 */ /* 0x000fee0008000f00 */
.L_x_209:
[----:B-1----:R1:W2:Y:S02]  /*a8a0*/  SYNCS.PHASECHK.TRANS64.TRYWAIT P0, [R3+URZ+0x178], R12 ;  /* 0x0001780c030075a7 */ /* 0x0022a400080011ff */
[----:B--2---:R-:W-:Y:S05]  /*a8b0*/  @!P0 NANOSLEEP.SYNCS 0x989680 ;  /* 0x009896800000895d */ /* 0x004fea0003900000 */
[----:B------:R-:W2:Y:S02]  /*a8c0*/  @!P0 SYNCS.PHASECHK.TRANS64 P0, [R3+URZ+0x178], R12 ;  /* 0x0001780c030085a7 */ /* 0x000ea400080010ff */
[----:B--2---:R-:W-:Y:S05]  /*a8d0*/  @!P0 BRA `(.L_x_209) ;  /* 0xfffffffc00f08947 */ /* 0x004fea000383ffff */
[----:B------:R-:W-:Y:S05]  /*a8e0*/  BRA `(.L_x_210) ;  /* 0xffffffa800147947 */ /* 0x000fea000383ffff */
.L_x_96:
[----:B------:R-:W-:-:S07]  /*a8f0*/  MOV R0, UR7 ;  /* 0x0000000700007c02 */ /* 0x000fce0008000f00 */
.L_x_211:
[----:B-1----:R1:W3:Y:S02]  /*a900*/  SYNCS.PHASECHK.TRANS64.TRYWAIT P0, [R0+URZ+0x160], R3 ;  /* 0x00016003000075a7 */ /* 0x0022e400080011ff */
[----:B---3--:R-:W-:Y:S05]  /*a910*/  @!P0 NANOSLEEP.SYNCS 0x989680 ;  /* 0x009896800000895d */ /* 0x008fea0003900000 */
[----:B------:R-:W3:Y:S02]  /*a920*/  @!P0 SYNCS.PHASECHK.TRANS64 P0, [R0+URZ+0x160], R3 ;  /* 0x00016003000085a7 */ /* 0x000ee400080010ff */
[----:B---3--:R-:W-:Y:S05]  /*a930*/  @!P0 BRA `(.L_x_211) ;  /* 0xfffffffc00f08947 */ /* 0x008fea000383ffff */
[----:B------:R-:W-:Y:S05]  /*a940*/  BRA `(.L_x_212) ;  /* 0xffffffa800847947 */ /* 0x000fea000383ffff */
.L_x_97:
[----:B-1----:R-:W-:-:S07]  /*a950*/  MOV R0, UR7 ;  /* 0x0000000700007c02 */ /* 0x002fce0008000f00 */
.L_x_213:
[----:B-1----:R1:W3:Y:S02]  /*a960*/  SYNCS.PHASECHK.TRANS64.TRYWAIT P0, [R0+URZ+0x168], R3 ;  /* 0x00016803000075a7 */ /* 0x0022e400080011ff */
[----:B---3--:R-:W-:Y:S05]  /*a970*/  @!P0 NANOSLEEP.SYNCS 0x989680 ;  /* 0x009896800000895d */ /* 0x008fea0003900000 */
[----:B------:R-:W3:Y:S02]  /*a980*/  @!P0 SYNCS.PHASECHK.TRANS64 P0, [R0+URZ+0x168], R3 ;  /* 0x00016803000085a7 */ /* 0x000ee400080010ff */
[----:B---3--:R-:W-:Y:S05]  /*a990*/  @!P0 BRA `(.L_x_213) ;  /* 0xfffffffc00f08947 */ /* 0x008fea000383ffff */
[----:B------:R-:W-:Y:S05]  /*a9a0*/  BRA `(.L_x_214) ;  /* 0xffffffa800747947 */ /* 0x000fea000383ffff */
.L_x_98:
[----:B-1----:R-:W-:-:S07]  /*a9b0*/  MOV R0, UR7 ;  /* 0x0000000700007c02 */ /* 0x002fce0008000f00 */
.L_x_215:
[----:B-1----:R1:W3:Y:S02]  /*a9c0*/  SYNCS.PHASECHK.TRANS64.TRYWAIT P0, [R0+URZ+0x170], R3 ;  /* 0x00017003000075a7 */ /* 0x0022e400080011ff */
[----:B---3--:R-:W-:Y:S05]  /*a9d0*/  @!P0 NANOSLEEP.SYNCS 0x989680 ;  /* 0x009896800000895d */ /* 0x008fea0003900000 */
[----:B------:R-:W3:Y:S02]  /*a9e0*/  @!P0 SYNCS.PHASECHK.TRANS64 P0, [R0+URZ+0x170], R3 ;  /* 0x00017003000085a7 */ /* 0x000ee400080010ff */
[----:B---3--:R-:W-:Y:S05]  /*a9f0*/  @!P0 BRA `(.L_x_215) ;  /* 0xfffffffc00f08947 */ /* 0x008fea000383ffff */
[----:B------:R-:W-:Y:S05]  /*aa00*/  BRA `(.L_x_216) ;  /* 0xffffffa800647947 */ /* 0x000fea000383ffff */
.L_x_100:
[----:B--2---:R2:W4:Y:S02]  /*aa10*/  SYNCS.PHASECHK.TRANS64.TRYWAIT P0, [R0+URZ+0x190], R3 ;  /* 0x00019003000075a7 */ /* 0x00452400080011ff */
[----:B----4-:R-:W-:Y:S05]  /*aa20*/  @!P0 NANOSLEEP.SYNCS 0x989680 ;  /* 0x009896800000895d */ /* 0x010fea0003900000 */
[----:B------:R-:W4:Y:S02]  /*aa30*/  @!P0 SYNCS.PHASECHK.TRANS64 P0, [R0+URZ+0x190], R3 ;  /* 0x00019003000085a7 */ /* 0x000f2400080010ff */
[----:B----4-:R-:W-:Y:S05]  /*aa40*/  @!P0 BRA `(.L_x_100) ;  /* 0xfffffffc00f08947 */ /* 0x010fea000383ffff */
[----:B------:R-:W-:Y:S05]  /*aa50*/  BRA `(.L_x_217) ;  /* 0xffffffac00347947 */ /* 0x000fea000383ffff */
.L_x_111:
[----:B-1----:R1:W3:Y:S02]  /*aa60*/  SYNCS.PHASECHK.TRANS64.TRYWAIT P1, [R0+URZ+0x140], R3 ;  /* 0x00014003000075a7 */ /* 0x0022e400080211ff */
[----:B---3--:R-:W-:Y:S05]  /*aa70*/  @!P1 NANOSLEEP.SYNCS 0x989680 ;  /* 0x009896800000995d */ /* 0x008fea0003900000 */
[----:B------:R-:W3:Y:S02]  /*aa80*/  @!P1 SYNCS.PHASECHK.TRANS64 P1, [R0+URZ+0x140], R3 ;  /* 0x00014003000095a7 */ /* 0x000ee400080210ff */
[----:B---3--:R-:W-:Y:S05]  /*aa90*/  @!P1 BRA `(.L_x_111) ;  /* 0xfffffffc00f09947 */ /* 0x008fea000383ffff */
[----:B------:R-:W-:Y:S05]  /*aaa0*/  BRA `(.L_x_110) ;  /* 0xffffffb8004c7947 */ /* 0x000fea000383ffff */
.L_x_113:
[----:B---3--:R3:W4:Y:S02]  /*aab0*/  SYNCS.PHASECHK.TRANS64.TRYWAIT P0, [R108+URZ+0x1b0], R7 ;  /* 0x0001b0076c0075a7 */ /* 0x00872400080011ff */
[----:B----4-:R-:W-:Y:S05]  /*aac0*/  @!P0 NANOSLEEP.SYNCS 0x989680 ;  /* 0x009896800000895d */ /* 0x010fea0003900000 */
[----:B------:R-:W4:Y:S02]  /*aad0*/  @!P0 SYNCS.PHASECHK.TRANS64 P0, [R108+URZ+0x1b0], R7 ;  /* 0x0001b0076c0085a7 */ /* 0x000f2400080010ff */
[----:B----4-:R-:W-:Y:S05]  /*aae0*/  @!P0 BRA `(.L_x_113) ;  /* 0xfffffffc00f08947 */ /* 0x010fea000383ffff */
[----:B------:R-:W-:Y:S05]  /*aaf0*/  BRA `(.L_x_112) ;  /* 0xffffffb800a07947 */ /* 0x000fea000383ffff */
.L_x_121:
[----:B--2---:R2:W3:Y:S02]  /*ab00*/  SYNCS.PHASECHK.TRANS64.TRYWAIT P0, [R55+URZ+0x140], R0 ;  /* 0x00014000370075a7 */ /* 0x0044e400080011ff */
[----:B---3--:R-:W-:Y:S05]  /*ab10*/  @!P0 NANOSLEEP.SYNCS 0x989680 ;  /* 0x009896800000895d */ /* 0x008fea0003900000 */
[----:B------:R-:W3:Y:S02]  /*ab20*/  @!P0 SYNCS.PHASECHK.TRANS64 P0, [R55+URZ+0x140], R0 ;  /* 0x00014000370085a7 */ /* 0x000ee400080010ff */
[----:B---3--:R-:W-:Y:S05]  /*ab30*/  @!P0 BRA `(.L_x_121) ;  /* 0xfffffffc00f08947 */ /* 0x008fea000383ffff */
[----:B------:R-:W-:Y:S05]  /*ab40*/  BRA `(.L_x_120) ;  /* 0xffffffc400987947 */ /* 0x000fea000383ffff */
.L_x_129:
[----:B--2---:R2:W3:Y:S02]  /*ab50*/  SYNCS.PHASECHK.TRANS64.TRYWAIT P0, [R73+URZ+0x140], R2 ;  /* 0x00014002490075a7 */ /* 0x0044e400080011ff */
[----:B---3--:R-:W-:Y:S05]  /*ab60*/  @!P0 NANOSLEEP.SYNCS 0x989680 ;  /* 0x009896800000895d */ /* 0x008fea0003900000 */
[----:B------:R-:W3:Y:S02]  /*ab70*/  @!P0 SYNCS.PHASECHK.TRANS64 P0, [R73+URZ+0x140], R2 ;  /* 0x00014002490085a7 */ /* 0x000ee400080010ff */
[----:B---3--:R-:W-:Y:S05]  /*ab80*/  @!P0 BRA `(.L_x_129) ;  /* 0xfffffffc00f08947 */ /* 0x008fea000383ffff */
[----:B------:R-:W-:Y:S05]  /*ab90*/  BRA `(.L_x_128) ;  /* 0xffffffd000d47947 */ /* 0x000fea000383ffff */
.L_x_137:
[----:B--2---:R2:W3:Y:S02]  /*aba0*/  SYNCS.PHASECHK.TRANS64.TRYWAIT P0, [R76+URZ+0x140], R3 ;  /* 0x000140034c0075a7 */ /* 0x0044e400080011ff */
[----:B---3--:R-:W-:Y:S05]  /*abb0*/  @!P0 NANOSLEEP.SYNCS 0x989680 ;  /* 0x009896800000895d */ /* 0x008fea0003900000 */
[----:B------:R-:W3:Y:S02]  /*abc0*/  @!P0 SYNCS.PHASECHK.TRANS64 P0, [R76+URZ+0x140], R3 ;  /* 0x000140034c0085a7 */ /* 0x000ee400080010ff */
[----:B---3--:R-:W-:Y:S05]  /*abd0*/  @!P0 BRA `(.L_x_137) ;  /* 0xfffffffc00f08947 */ /* 0x008fea000383ffff */
[----:B------:R-:W-:Y:S05]  /*abe0*/  BRA `(.L_x_136) ;  /* 0xffffffe0001c7947 */ /* 0x000fea000383ffff */
        .weak           $__internal_0_$__cuda_sm10x_tcgen05_guardrail_trap_col_being_dealloced_not_returned_by_alloc
        .type           $__internal_0_$__cuda_sm10x_tcgen05_guardrail_trap_col_being_dealloced_not_returned_by_alloc,@function
        .size           $__internal_0_$__cuda_sm10x_tcgen05_guardrail_trap_col_being_dealloced_not_returned_by_alloc,($__internal_1_$__cuda_sm10x_tcgen05_guardrail_trap_phase_invalid_during_alloc - $__internal_0_$__cuda_sm10x_tcgen05_guardrail_trap_col_being_dealloced_not_returned_by_alloc)
$__internal_0_$__cuda_sm10x_tcgen05_guardrail_trap_col_being_dealloced_not_returned_by_alloc:
[----:B------:R-:W-:Y:S05]  /*abf0*/  BPT.TRAP 0x1 ;  /* 0x000000040000795c */ /* 0x000fea0000300000 */
[----:B------:R-:W-:-:S04]  /*ac00*/  HFMA2 R3, -RZ, RZ, 0, 0 ;  /* 0x00000000ff037431 */ /* 0x000fc800000001ff */
[----:B------:R-:W-:Y:S05]  /*ac10*/  RET.REL.NODEC R2 `(_ZN7cutlass13device_kernelINS_4gemm6kernel13GemmUniversalIN4cute5tupleIJiiiiEEENS1_10collective13CollectiveMmaINS1_35MainloopSm100TmaUmmaWarpSpecializedILi20ELi2ELi4ENS5_IJNS4_1CILi1EEESB_SB_EEEEENS5_IJNSA_ILi64EEENSA_ILi256EEENSA_ILi32EEEEEEaNS5_IJlSB_lEEEaSI_NS4_8TiledMMAINS4_8MMA_AtomIJNS4_15SM100_MMA_S8_SSIaaiLi64ELi256ELNS4_4UMMA5MajorE0ELSN_0ELNSM_8SaturateE0EEEEEENS4_6LayoutISC_NS5_IJNSA_ILi0EEESS_SS_EEEEENS5_IJNS4_10UnderscoreESV_SV_EEEEENS4_13SM90_TMA_LOADENS4_14ComposedLayoutINS4_7SwizzleILi1ELi4ELi3EEENS4_18smem_ptr_flag_bitsILi8EEENSR_INS5_IJNSA_ILi8EEESG_EEENS5_IJSG_SB_EEEEEEEvNS4_8identityESY_S18_vS19_EENS_8epilogue10collective18CollectiveEpilogueINS1B_23Sm100TmaWarpSpecializedILi4ELi2ELi32ELb0ELb0EEEJSH_NS5_IJNSR_ISE_SB_EES1G_EEEaSI_aSI_NS1B_6fusion15FusionCallbacksIS1F_NS1I_17LinearCombinationIaiaiLNS_15FloatRoundStyleE2EEESH_S1H_JEEENS4_5SM1004TMEM4LOAD26SM100_TMEM_LOAD_16dp32b32xESY_NSZ_INS10_ILi2ELi4ELi3EEES13_NSR_INS5_IJS14_SE_EEENS5_IJSE_SB_EEEEEEENS4_39AutoVectorizingCopyWithAssumedAlignmentILi128EEENS4_14SM90_TMA_STOREES1W_S1Y_S1Y_EEEvvEEEEvNT_6ParamsE) ;  /* 0xffffff5002f87950 */ /* 0x000fea0003c3ffff */
        .weak           $__internal_1_$__cuda_sm10x_tcgen05_guardrail_trap_phase_invalid_during_alloc
        .type           $__internal_1_$__cuda_sm10x_tcgen05_guardrail_trap_phase_invalid_during_alloc,@function
        .size           $__internal_1_$__cuda_sm10x_tcgen05_guardrail_trap_phase_invalid_during_alloc,($__internal_2_$__cuda_sm10x_tcgen05_guardrail_trap_unallocated_columns_being_dealloced - $__internal_1_$__cuda_sm10x_tcgen05_guardrail_trap_phase_invalid_during_alloc)
$__internal_1_$__cuda_sm10x_tcgen05_guardrail_trap_phase_invalid_during_alloc:
[----:B------:R-:W-:Y:S05]  /*ac20*/  BPT.TRAP 0x1 ;  /* 0x000000040000795c */ /* 0x000fea0000300000 */
[----:B------:R-:W-:-:S04]  /*ac30*/  MOV R3, 0x0 ;  /* 0x0000000000037802 */ /* 0x000fc80000000f00 */
[----:B------:R-:W-:Y:S05]  /*ac40*/  RET.REL.NODEC R2 `(_ZN7cutlass13device_kernelINS_4gemm6kernel13GemmUniversalIN4cute5tupleIJiiiiEEENS1_10collective13CollectiveMmaINS1_35MainloopSm100TmaUmmaWarpSpecializedILi20ELi2ELi4ENS5_IJNS4_1CILi1EEESB_SB_EEEEENS5_IJNSA_ILi64EEENSA_ILi256EEENSA_ILi32EEEEEEaNS5_IJlSB_lEEEaSI_NS4_8TiledMMAINS4_8MMA_AtomIJNS4_15SM100_MMA_S8_SSIaaiLi64ELi256ELNS4_4UMMA5MajorE0ELSN_0ELNSM_8SaturateE0EEEEEENS4_6LayoutISC_NS5_IJNSA_ILi0EEESS_SS_EEEEENS5_IJNS4_10UnderscoreESV_SV_EEEEENS4_13SM90_TMA_LOADENS4_14ComposedLayoutINS4_7SwizzleILi1ELi4ELi3EEENS4_18smem_ptr_flag_bitsILi8EEENSR_INS5_IJNSA_ILi8EEESG_EEENS5_IJSG_SB_EEEEEEEvNS4_8identityESY_S18_vS19_EENS_8epilogue10collective18CollectiveEpilogueINS1B_23Sm100TmaWarpSpecializedILi4ELi2ELi32ELb0ELb0EEEJSH_NS5_IJNSR_ISE_SB_EES1G_EEEaSI_aSI_NS1B_6fusion15FusionCallbacksIS1F_NS1I_17LinearCombinationIaiaiLNS_15FloatRoundStyleE2EEESH_S1H_JEEENS4_5SM1004TMEM4LOAD26SM100_TMEM_LOAD_16dp32b32xESY_NSZ_INS10_ILi2ELi4ELi3EEES13_NSR_INS5_IJS14_SE_EEENS5_IJSE_SB_EEEEEEENS4_39AutoVectorizingCopyWithAssumedAlignmentILi128EEENS4_14SM90_TMA_STOREES1W_S1Y_S1Y_EEEvvEEEEvNT_6ParamsE) ;  /* 0xffffff5002ec7950 */ /* 0x000fea0003c3ffff */
        .weak           $__internal_2_$__cuda_sm10x_tcgen05_guardrail_trap_unallocated_columns_being_dealloced
        .type           $__internal_2_$__cuda_sm10x_tcgen05_guardrail_trap_unallocated_columns_being_dealloced,@function
        .size           $__internal_2_$__cuda_sm10x_tcgen05_guardrail_trap_unallocated_columns_being_dealloced,(.L_x_219 - $__internal_2_$__cuda_sm10x_tcgen05_guardrail_trap_unallocated_columns_being_dealloced)
$__internal_2_$__cuda_sm10x_tcgen05_guardrail_trap_unallocated_columns_being_dealloced:
[----:B------:R-:W-:Y:S05]  /*ac50*/  BPT.TRAP 0x1 ;  /* 0x000000040000795c */ /* 0x000fea0000300000 */
[----:B------:R-:W-:-:S04]  /*ac60*/  HFMA2 R3, -RZ, RZ, 0, 0 ;  /* 0x00000000ff037431 */ /* 0x000fc800000001ff */
[----:B------:R-:W-:Y:S05]  /*ac70*/  RET.REL.NODEC R2 `(_ZN7cutlass13device_kernelINS_4gemm6kernel13GemmUniversalIN4cute5tupleIJiiiiEEENS1_10collective13CollectiveMmaINS1_35MainloopSm100TmaUmmaWarpSpecializedILi20ELi2ELi4ENS5_IJNS4_1CILi1EEESB_SB_EEEEENS5_IJNSA_ILi64EEENSA_ILi256EEENSA_ILi32EEEEEEaNS5_IJlSB_lEEEaSI_NS4_8TiledMMAINS4_8MMA_AtomIJNS4_15SM100_MMA_S8_SSIaaiLi64ELi256ELNS4_4UMMA5MajorE0ELSN_0ELNSM_8SaturateE0EEEEEENS4_6LayoutISC_NS5_IJNSA_ILi0EEESS_SS_EEEEENS5_IJNS4_10UnderscoreESV_SV_EEEEENS4_13SM90_TMA_LOADENS4_14ComposedLayoutINS4_7SwizzleILi1ELi4ELi3EEENS4_18smem_ptr_flag_bitsILi8EEENSR_INS5_IJNSA_ILi8EEESG_EEENS5_IJSG_SB_EEEEEEEvNS4_8identityESY_S18_vS19_EENS_8epilogue10collective18CollectiveEpilogueINS1B_23Sm100TmaWarpSpecializedILi4ELi2ELi32ELb0ELb0EEEJSH_NS5_IJNSR_ISE_SB_EES1G_EEEaSI_aSI_NS1B_6fusion15FusionCallbacksIS1F_NS1I_17LinearCombinationIaiaiLNS_15FloatRoundStyleE2EEESH_S1H_JEEENS4_5SM1004TMEM4LOAD26SM100_TMEM_LOAD_16dp32b32xESY_NSZ_INS10_ILi2ELi4ELi3EEES13_NSR_INS5_IJS14_SE_EEENS5_IJSE_SB_EEEEEEENS4_39AutoVectorizingCopyWithAssumedAlignmentILi128EEENS4_14SM90_TMA_STOREES1W_S1Y_S1Y_EEEvvEEEEvNT_6ParamsE) ;  /* 0xffffff5002e07950 */ /* 0x000fea0003c3ffff */
.L_x_218:
[----:B------:R-:W-:-:S00]  /*ac80*/  BRA `(.L_x_218) ;  /* 0xfffffffc00fc7947 */ /* 0x000fc0000383ffff */
[----:B------:R-:W-:-:S00]  /*ac90*/  NOP ;  /* 0x0000000000007918 */ /* 0x000fc00000000000 */
        /* <DEDUP_REMOVED lines=14> */
.L_x_219:


//--------------------- .nv.global.init           --------------------------
	.section	.nv.global.init,"aw",@progbits
.nv.global.init:
	.type		$str$27,@object
	.size		$str$27,($str$28 - $str$27)
$str$27:
        /*0000*/ 	.byte	0x28, 0x61, 0x64, 0x64, 0x72, 0x65, 0x73, 0x73, 0x20, 0x26, 0x20, 0x6d, 0x61, 0x73, 0x6b, 0x29
        /*0010*/ 	.byte	0x20, 0x3d, 0x3d, 0x20, 0x30, 0x00
	.type		$str$28,@object
	.size		$str$28,($str$26 - $str$28)
$str$28:
        /*0016*/ 	.byte	0x2f, 0x74, 0x6d, 0x70, 0x2f, 0x63, 0x75, 0x74, 0x6c, 0x61, 0x73, 0x73, 0x5f, 0x73, 0x77, 0x65
        /*0026*/ 	.byte	0x65, 0x70, 0x5f, 0x73, 0x72, 0x63, 0x2f, 0x69, 0x6e, 0x63, 0x6c, 0x75, 0x64, 0x65, 0x2f, 0x63
        /*0036*/ 	.byte	0x75, 0x74, 0x65, 0x2f, 0x70, 0x6f, 0x69, 0x6e, 0x74, 0x65, 0x72, 0x5f, 0x66, 0x6c, 0x61, 0x67
        /*0046*/ 	.byte	0x67, 0x65, 0x64, 0x2e, 0x68, 0x70, 0x70, 0x00
	.type		$str$26,@object
	.size		$str$26,($str$25 - $str$26)
$str$26:
        /*004e*/ 	.byte	0x2f, 0x74, 0x6d, 0x70, 0x2f, 0x63, 0x75, 0x74, 0x6c, 0x61, 0x73, 0x73, 0x5f, 0x73, 0x77, 0x65
        /*005e*/ 	.byte	0x65, 0x70, 0x5f, 0x73, 0x72, 0x63, 0x2f, 0x69, 0x6e, 0x63, 0x6c, 0x75, 0x64, 0x65, 0x2f, 0x63
        /*006e*/ 	.byte	0x75, 0x74, 0x65, 0x2f, 0x61, 0x74, 0x6f, 0x6d, 0x2f, 0x63, 0x6f, 0x70, 0x79, 0x5f, 0x74, 0x72
        /*007e*/ 	.byte	0x61, 0x69, 0x74, 0x73, 0x5f, 0x73, 0x6d, 0x31, 0x30, 0x30, 0x2e, 0x68, 0x70, 0x70, 0x00
	.type		$str$25,@object
	.size		$str$25,(__unnamed_1 - $str$25)
$str$25:
        /*008d*/ 	.byte	0x28, 0x28, 0x75, 0x69, 0x6e, 0x74, 0x33, 0x32, 0x5f, 0x74, 0x28, 0x74, 0x68, 0x72, 0x65, 0x61
        /*009d*/ 	.byte	0x64, 0x49, 0x64, 0x78, 0x2e, 0x78, 0x29, 0x20, 0x2f, 0x20, 0x33, 0x32, 0x29, 0x20, 0x25, 0x20
        /*00ad*/ 	.byte	0x34, 0x29, 0x20, 0x3d, 0x3d, 0x20, 0x28, 0x28, 0x28, 0x74, 0x6d, 0x65, 0x6d, 0x5f, 0x61, 0x64
        /*00bd*/ 	.byte	0x64, 0x72, 0x20, 0x3e, 0x3e, 0x20, 0x31, 0x36, 0x29, 0x20, 0x2f, 0x20, 0x33, 0x32, 0x29, 0x20
        /*00cd*/ 	.byte	0x25, 0x20, 0x34, 0x29, 0x00
	.type		__unnamed_1,@object
	.size		__unnamed_1,(__unnamed_2 - __unnamed_1)
__unnamed_1:
        /*00d2*/ 	.byte	0x61, 0x75, 0x74, 0x6f, 0x20, 0x63, 0x75, 0x74, 0x65, 0x3a, 0x3a, 0x61, 0x73, 0x5f, 0x70, 0x6f
        /* <DEDUP_REMOVED lines=24> */
        /*0262*/ 	.byte	0x00
	.type		__unnamed_2,@object
	.size		__unnamed_2,(__unnamed_3 - __unnamed_2)
__unnamed_2:
        /* <DEDUP_REMOVED lines=26> */
	.type		__unnamed_3,@object
	.size		__unnamed_3,(.L_3 - __unnamed_3)
__unnamed_3:
        /* <DEDUP_REMOVED lines=41> */
.L_3:


//--------------------- .nv.shared._ZN7cutlass13device_kernelINS_4gemm6kernel13GemmUniversalIN4cute5tupleIJiiiiEEENS1_10collective13CollectiveMmaINS1_35MainloopSm100TmaUmmaWarpSpecializedILi20ELi2ELi4ENS5_IJNS4_1CILi1EEESB_SB_EEEEENS5_IJNSA_ILi64EEENSA_ILi256EEENSA_ILi32EEEEEEaNS5_IJlSB_lEEEaSI_NS4_8TiledMMAINS4_8MMA_AtomIJNS4_15SM100_MMA_S8_SSIaaiLi64ELi256ELNS4_4UMMA5MajorE0ELSN_0ELNSM_8SaturateE0EEEEEENS4_6LayoutISC_NS5_IJNSA_ILi0EEESS_SS_EEEEENS5_IJNS4_10UnderscoreESV_SV_EEEEENS4_13SM90_TMA_LOADENS4_14ComposedLayoutINS4_7SwizzleILi1ELi4ELi3EEENS4_18smem_ptr_flag_bitsILi8EEENSR_INS5_IJNSA_ILi8EEESG_EEENS5_IJSG_SB_EEEEEEEvNS4_8identityESY_S18_vS19_EENS_8epilogue10collective18CollectiveEpilogueINS1B_23Sm100TmaWarpSpecializedILi4ELi2ELi32ELb0ELb0EEEJSH_NS5_IJNSR_ISE_SB_EES1G_EEEaSI_aSI_NS1B_6fusion15FusionCallbacksIS1F_NS1I_17LinearCombinationIaiaiLNS_15FloatRoundStyleE2EEESH_S1H_JEEENS4_5SM1004TMEM4LOAD26SM100_TMEM_LOAD_16dp32b32xESY_NSZ_INS10_ILi2ELi4ELi3EEES13_NSR_INS5_IJS14_SE_EEENS5_IJSE_SB_EEEEEEENS4_39AutoVectorizingCopyWithAssumedAlignmentILi128EEENS4_14SM90_TMA_STOREES1W_S1Y_S1Y_EEEvvEEEEvNT_6ParamsE --------------------------
	.section	.nv.shared._ZN7cutlass13device_kernelINS_4gemm6kernel13GemmUniversalIN4cute5tupleIJiiiiEEENS1_10collective13CollectiveMmaINS1_35MainloopSm100TmaUmmaWarpSpecializedILi20ELi2ELi4ENS5_IJNS4_1CILi1EEESB_SB_EEEEENS5_IJNSA_ILi64EEENSA_ILi256EEENSA_ILi32EEEEEEaNS5_IJlSB_lEEEaSI_NS4_8TiledMMAINS4_8MMA_AtomIJNS4_15SM100_MMA_S8_SSIaaiLi64ELi256ELNS4_4UMMA5MajorE0ELSN_0ELNSM_8SaturateE0EEEEEENS4_6LayoutISC_NS5_IJNSA_ILi0EEESS_SS_EEEEENS5_IJNS4_10UnderscoreESV_SV_EEEEENS4_13SM90_TMA_LOADENS4_14ComposedLayoutINS4_7SwizzleILi1ELi4ELi3EEENS4_18smem_ptr_flag_bitsILi8EEENSR_INS5_IJNSA_ILi8EEESG_EEENS5_IJSG_SB_EEEEEEEvNS4_8identityESY_S18_vS19_EENS_8epilogue10collective18CollectiveEpilogueINS1B_23Sm100TmaWarpSpecializedILi4ELi2ELi32ELb0ELb0EEEJSH_NS5_IJNSR_ISE_SB_EES1G_EEEaSI_aSI_NS1B_6fusion15FusionCallbacksIS1F_NS1I_17LinearCombinationIaiaiLNS_15FloatRoundStyleE2EEESH_S1H_JEEENS4_5SM1004TMEM4LOAD26SM100_TMEM_LOAD_16dp32b32xESY_NSZ_INS10_ILi2ELi4ELi3EEES13_NSR_INS5_IJS14_SE_EEENS5_IJSE_SB_EEEEEEENS4_39AutoVectorizingCopyWithAssumedAlignmentILi128EEENS4_14SM90_TMA_STOREES1W_S1Y_S1Y_EEEvvEEEEvNT_6ParamsE,"aw",@nobits
	.sectionflags	@""
	.align	16
	.zero		1024


//--------------------- .nv.shared.reserved.0     --------------------------
	.section	.nv.shared.reserved.0,"aw",@nobits
	.weak		__nv_reservedSMEM_offset_0_alias
	.size		__nv_reservedSMEM_offset_0_alias, 0, 64
	.other		__nv_reservedSMEM_offset_0_alias,@"STO_CUDA_RESERVED_SHARED STV_DEFAULT"
__nv_reservedSMEM_offset_0_alias:
	.zero		0
.nv.shared.reserved.0:
	.zero		64
	.weak		__nv_reservedSMEM_tcgen05_partition
	.type		__nv_reservedSMEM_tcgen05_partition,@object
	.size		__nv_reservedSMEM_tcgen05_partition,(.L_0 - __nv_reservedSMEM_tcgen05_partition)
__nv_reservedSMEM_tcgen05_partition:
	.zero		32
.L_0:


//--------------------- .nv.global                --------------------------
	.section	.nv.global,"aw",@nobits
.nv.global:
	.type		_ZN40_INTERNAL_29b8e5c4_4_k_cu_d99927aa_288304cute1_E,@object
	.size		_ZN40_INTERNAL_29b8e5c4_4_k_cu_d99927aa_288304cute1_E,(_ZN40_INTERNAL_29b8e5c4_4_k_cu_d99927aa_288304cuda3std3__45__cpo6cbeginE - _ZN40_INTERNAL_29b8e5c4_4_k_cu_d99927aa_288304cute1_E)
_ZN40_INTERNAL_29b8e5c4_4_k_cu_d99927aa_288304cute1_E:
	.zero		1
	.type		_ZN40_INTERNAL_29b8e5c4_4_k_cu_d99927aa_288304cuda3std3__45__cpo6cbeginE,@object
	.size		_ZN40_INTERNAL_29b8e5c4_4_k_cu_d99927aa_288304cuda3std3__45__cpo6cbeginE,(_ZN40_INTERNAL_29b8e5c4_4_k_cu_d99927aa_288304cuda3std3__48in_placeE - _ZN40_INTERNAL_29b8e5c4_4_k_cu_d99927aa_288304cuda3std3__45__cpo6cbeginE)
_ZN40_INTERNAL_29b8e5c4_4_k_cu_d99927aa_288304cuda3std3__45__cpo6cbeginE:
	.zero		1
	.type		_ZN40_INTERNAL_29b8e5c4_4_k_cu_d99927aa_288304cuda3std3__48in_placeE,@object
	.size		_ZN40_INTERNAL_29b8e5c4_4_k_cu_d99927aa_288304cuda3std3__48in_placeE,(_ZN40_INTERNAL_29b8e5c4_4_k_cu_d99927aa_288304cuda3std6ranges3__45__cpo9iter_moveE - _ZN40_INTERNAL_29b8e5c4_4_k_cu_d99927aa_288304cuda3std3__48in_placeE)
_ZN40_INTERNAL_29b8e5c4_4_k_cu_d99927aa_288304cuda3std3__48in_placeE:
	.zero		1
	.type		_ZN40_INTERNAL_29b8e5c4_4_k_cu_d99927aa_288304cuda3std6ranges3__45__cpo9iter_moveE,@object
	.size		_ZN40_INTERNAL_29b8e5c4_4_k_cu_d99927aa_288304cuda3std6ranges3__45__cpo9iter_moveE,(_ZN40_INTERNAL_29b8e5c4_4_k_cu_d99927aa_288304cuda3std3__45__cpo5beginE - _ZN40_INTERNAL_29b8e5c4_4_k_cu_d99927aa_288304cuda3std6ranges3__45__cpo9iter_moveE)
_ZN40_INTERNAL_29b8e5c4_4_k_cu_d99927aa_288304cuda3std6ranges3__45__cpo9iter_moveE:
	.zero		1
	.type		_ZN40_INTERNAL_29b8e5c4_4_k_cu_d99927aa_288304cuda3std3__45__cpo5beginE,@object
	.size		_ZN40_INTERNAL_29b8e5c4_4_k_cu_d99927aa_288304cuda3std3__45__cpo5beginE,(_ZN40_INTERNAL_29b8e5c4_4_k_cu_d99927aa_288304cuda3std3__442_GLOBAL__N__29b8e5c4_4_k_cu_d99927aa_288306ignoreE - _ZN40_INTERNAL_29b8e5c4_4_k_cu_d99927aa_288304cuda3std3__45__cpo5beginE)
_ZN40_INTERNAL_29b8e5c4_4_k_cu_d99927aa_288304cuda3std3__45__cpo5beginE:
	.zero		1
	.type		_ZN40_INTERNAL_29b8e5c4_4_k_cu_d99927aa_288304cuda3std3__442_GLOBAL__N__29b8e5c4_4_k_cu_d99927aa_288306ignoreE,@object
	.size		_ZN40_INTERNAL_29b8e5c4_4_k_cu_d99927aa_288304cuda3std3__442_GLOBAL__N__29b8e5c4_4_k_cu_d99927aa_288306ignoreE,(_ZN40_INTERNAL_29b8e5c4_4_k_cu_d99927aa_288304cute7productE - _ZN40_INTERNAL_29b8e5c4_4_k_cu_d99927aa_288304cuda3std3__442_GLOBAL__N__29b8e5c4_4_k_cu_d99927aa_288306ignoreE)
_ZN40_INTERNAL_29b8e5c4_4_k_cu_d99927aa_288304cuda3std3__442_GLOBAL__N__29b8e5c4_4_k_cu_d99927aa_288306ignoreE:
	.zero		1
	.type		_ZN40_INTERNAL_29b8e5c4_4_k_cu_d99927aa_288304cute7productE,@object
	.size		_ZN40_INTERNAL_29b8e5c4_4_k_cu_d99927aa_288304cute7productE,(_ZN40_INTERNAL_29b8e5c4_4_k_cu_d99927aa_288304cuda3std3__45__cpo3endE - _ZN40_INTERNAL_29b8e5c4_4_k_cu_d99927aa_288304cute7productE)
_ZN40_INTERNAL_29b8e5c4_4_k_cu_d99927aa_288304cute7productE:
	.zero		1
	.type		_ZN40_INTERNAL_29b8e5c4_4_k_cu_d99927aa_288304cuda3std3__45__cpo3endE,@object
	.size		_ZN40_INTERNAL_29b8e5c4_4_k_cu_d99927aa_288304cuda3std3__45__cpo3endE,(_ZN40_INTERNAL_29b8e5c4_4_k_cu_d99927aa_288304cuda3std3__419piecewise_constructE - _ZN40_INTERNAL_29b8e5c4_4_k_cu_d99927aa_288304cuda3std3__45__cpo3endE)
_ZN40_INTERNAL_29b8e5c4_4_k_cu_d99927aa_288304cuda3std3__45__cpo3endE:
	.zero		1
	.type		_ZN40_INTERNAL_29b8e5c4_4_k_cu_d99927aa_288304cuda3std3__419piecewise_constructE,@object
	.size		_ZN40_INTERNAL_29b8e5c4_4_k_cu_d99927aa_288304cuda3std3__419piecewise_constructE,(_ZN40_INTERNAL_29b8e5c4_4_k_cu_d99927aa_288304cuda3std3__45__cpo4cendE - _ZN40_INTERNAL_29b8e5c4_4_k_cu_d99927aa_288304cuda3std3__419piecewise_constructE)
_ZN40_INTERNAL_29b8e5c4_4_k_cu_d99927aa_288304cuda3std3__419piecewise_constructE:
	.zero		1
	.type		_ZN40_INTERNAL_29b8e5c4_4_k_cu_d99927aa_288304cuda3std3__45__cpo4cendE,@object
	.size		_ZN40_INTERNAL_29b8e5c4_4_k_cu_d99927aa_288304cuda3std3__45__cpo4cendE,(_ZN40_INTERNAL_29b8e5c4_4_k_cu_d99927aa_288304cuda3std6ranges3__45__cpo4swapE - _ZN40_INTERNAL_29b8e5c4_4_k_cu_d99927aa_288304cuda3std3__45__cpo4cendE)
_ZN40_INTERNAL_29b8e5c4_4_k_cu_d99927aa_288304cuda3std3__45__cpo4cendE:
	.zero		1
	.type		_ZN40_INTERNAL_29b8e5c4_4_k_cu_d99927aa_288304cuda3std6ranges3__45__cpo4swapE,@object
	.size		_ZN40_INTERNAL_29b8e5c4_4_k_cu_d99927aa_288304cuda3std6ranges3__45__cpo4swapE,(.L_11 - _ZN40_INTERNAL_29b8e5c4_4_k_cu_d99927aa_288304cuda3std6ranges3__45__cpo4swapE)
_ZN40_INTERNAL_29b8e5c4_4_k_cu_d99927aa_288304cuda3std6ranges3__45__cpo4swapE:
	.zero		1
.L_11:


//--------------------- .nv.constant0._ZN7cutlass13device_kernelINS_4gemm6kernel13GemmUniversalIN4cute5tupleIJiiiiEEENS1_10collective13CollectiveMmaINS1_35MainloopSm100TmaUmmaWarpSpecializedILi20ELi2ELi4ENS5_IJNS4_1CILi1EEESB_SB_EEEEENS5_IJNSA_ILi64EEENSA_ILi256EEENSA_ILi32EEEEEEaNS5_IJlSB_lEEEaSI_NS4_8TiledMMAINS4_8MMA_AtomIJNS4_15SM100_MMA_S8_SSIaaiLi64ELi256ELNS4_4UMMA5MajorE0ELSN_0ELNSM_8SaturateE0EEEEEENS4_6LayoutISC_NS5_IJNSA_ILi0EEESS_SS_EEEEENS5_IJNS4_10UnderscoreESV_SV_EEEEENS4_13SM90_TMA_LOADENS4_14ComposedLayoutINS4_7SwizzleILi1ELi4ELi3EEENS4_18smem_ptr_flag_bitsILi8EEENSR_INS5_IJNSA_ILi8EEESG_EEENS5_IJSG_SB_EEEEEEEvNS4_8identityESY_S18_vS19_EENS_8epilogue10collective18CollectiveEpilogueINS1B_23Sm100TmaWarpSpecializedILi4ELi2ELi32ELb0ELb0EEEJSH_NS5_IJNSR_ISE_SB_EES1G_EEEaSI_aSI_NS1B_6fusion15FusionCallbacksIS1F_NS1I_17LinearCombinationIaiaiLNS_15FloatRoundStyleE2EEESH_S1H_JEEENS4_5SM1004TMEM4LOAD26SM100_TMEM_LOAD_16dp32b32xESY_NSZ_INS10_ILi2ELi4ELi3EEES13_NSR_INS5_IJS14_SE_EEENS5_IJSE_SB_EEEEEEENS4_39AutoVectorizingCopyWithAssumedAlignmentILi128EEENS4_14SM90_TMA_STOREES1W_S1Y_S1Y_EEEvvEEEEvNT_6ParamsE --------------------------
	.section	.nv.constant0._ZN7cutlass13device_kernelINS_4gemm6kernel13GemmUniversalIN4cute5tupleIJiiiiEEENS1_10collective13CollectiveMmaINS1_35MainloopSm100TmaUmmaWarpSpecializedILi20ELi2ELi4ENS5_IJNS4_1CILi1EEESB_SB_EEEEENS5_IJNSA_ILi64EEENSA_ILi256EEENSA_ILi32EEEEEEaNS5_IJlSB_lEEEaSI_NS4_8TiledMMAINS4_8MMA_AtomIJNS4_15SM100_MMA_S8_SSIaaiLi64ELi256ELNS4_4UMMA5MajorE0ELSN_0ELNSM_8SaturateE0EEEEEENS4_6LayoutISC_NS5_IJNSA_ILi0EEESS_SS_EEEEENS5_IJNS4_10UnderscoreESV_SV_EEEEENS4_13SM90_TMA_LOADENS4_14ComposedLayoutINS4_7SwizzleILi1ELi4ELi3EEENS4_18smem_ptr_flag_bitsILi8EEENSR_INS5_IJNSA_ILi8EEESG_EEENS5_IJSG_SB_EEEEEEEvNS4_8identityESY_S18_vS19_EENS_8epilogue10collective18CollectiveEpilogueINS1B_23Sm100TmaWarpSpecializedILi4ELi2ELi32ELb0ELb0EEEJSH_NS5_IJNSR_ISE_SB_EES1G_EEEaSI_aSI_NS1B_6fusion15FusionCallbacksIS1F_NS1I_17LinearCombinationIaiaiLNS_15FloatRoundStyleE2EEESH_S1H_JEEENS4_5SM1004TMEM4LOAD26SM100_TMEM_LOAD_16dp32b32xESY_NSZ_INS10_ILi2ELi4ELi3EEES13_NSR_INS5_IJS14_SE_EEENS5_IJSE_SB_EEEEEEENS4_39AutoVectorizingCopyWithAssumedAlignmentILi128EEENS4_14SM90_TMA_STOREES1W_S1Y_S1Y_EEEvvEEEEvNT_6ParamsE,"a",@progbits
	.sectionflags	@""
	.align	4
.nv.constant0._ZN7cutlass13device_kernelINS_4gemm6kernel13GemmUniversalIN4cute5tupleIJiiiiEEENS1_10collective13CollectiveMmaINS1_35MainloopSm100TmaUmmaWarpSpecializedILi20ELi2ELi4ENS5_IJNS4_1CILi1EEESB_SB_EEEEENS5_IJNSA_ILi64EEENSA_ILi256EEENSA_ILi32EEEEEEaNS5_IJlSB_lEEEaSI_NS4_8TiledMMAINS4_8MMA_AtomIJNS4_15SM100_MMA_S8_SSIaaiLi64ELi256ELNS4_4UMMA5MajorE0ELSN_0ELNSM_8SaturateE0EEEEEENS4_6LayoutISC_NS5_IJNSA_ILi0EEESS_SS_EEEEENS5_IJNS4_10UnderscoreESV_SV_EEEEENS4_13SM90_TMA_LOADENS4_14ComposedLayoutINS4_7SwizzleILi1ELi4ELi3EEENS4_18smem_ptr_flag_bitsILi8EEENSR_INS5_IJNSA_ILi8EEESG_EEENS5_IJSG_SB_EEEEEEEvNS4_8identityESY_S18_vS19_EENS_8epilogue10collective18CollectiveEpilogueINS1B_23Sm100TmaWarpSpecializedILi4ELi2ELi32ELb0ELb0EEEJSH_NS5_IJNSR_ISE_SB_EES1G_EEEaSI_aSI_NS1B_6fusion15FusionCallbacksIS1F_NS1I_17LinearCombinationIaiaiLNS_15FloatRoundStyleE2EEESH_S1H_JEEENS4_5SM1004TMEM4LOAD26SM100_TMEM_LOAD_16dp32b32xESY_NSZ_INS10_ILi2ELi4ELi3EEES13_NSR_INS5_IJS14_SE_EEENS5_IJSE_SB_EEEEEEENS4_39AutoVectorizingCopyWithAssumedAlignmentILi128EEENS4_14SM90_TMA_STOREES1W_S1Y_S1Y_EEEvvEEEEvNT_6ParamsE:
	.zero		2944


//--------------------- SYMBOLS --------------------------

	.type		.nv.reservedSmem.offset0,@object
	.size		.nv.reservedSmem.offset0,0x4
	.type		.nv.reservedSmem.cap,@object
	.size		.nv.reservedSmem.cap,0x4
	.type		__assertfail,@function
